def matmul_kernel(
    a_ptr,
    b_ptr,
    c_ptr,
    M,
    N,
    K,
    stride_am,
    stride_ak,
    stride_bk,
    stride_bn,
    stride_cm,
    stride_cn,
    BLOCK_M: tl.constexpr,
    BLOCK_N: tl.constexpr,
    BLOCK_K: tl.constexpr,
    GROUP_M: tl.constexpr,
):
    pid = tl.program_id(axis=0)
    num_pid_m = tl.cdiv(M, BLOCK_M)
    num_pid_n = tl.cdiv(N, BLOCK_N)
    num_pid_in_group = GROUP_M * num_pid_n
    group_id = pid // num_pid_in_group
    first_pid_m = group_id * GROUP_M
    group_size_m = min(num_pid_m - first_pid_m, GROUP_M)
    pid_m = first_pid_m + ((pid % num_pid_in_group) % group_size_m)
    pid_n = (pid % num_pid_in_group) // group_size_m

    offs_am = (pid_m * BLOCK_M + tl.arange(0, BLOCK_M)) % M
    offs_bn = (pid_n * BLOCK_N + tl.arange(0, BLOCK_N)) % N
    offs_k = tl.arange(0, BLOCK_K)
    a_ptrs = a_ptr + offs_am[:, None] * stride_am + offs_k[None, :] * stride_ak
    b_ptrs = b_ptr + offs_k[:, None] * stride_bk + offs_bn[None, :] * stride_bn

    acc = tl.zeros((BLOCK_M, BLOCK_N), dtype=tl.float32)
    for kk in range(0, tl.cdiv(K, BLOCK_K)):
        a = tl.load(a_ptrs, mask=offs_k[None, :] < K - kk * BLOCK_K, other=0.0)
        b = tl.load(b_ptrs, mask=offs_k[:, None] < K - kk * BLOCK_K, other=0.0)
        acc = tl.dot(a, b, acc)
        a_ptrs += BLOCK_K * stride_ak
        b_ptrs += BLOCK_K * stride_bk

    c = acc.to(c_ptr.dtype.element_ty)
    offs_cm = pid_m * BLOCK_M + tl.arange(0, BLOCK_M)
    offs_cn = pid_n * BLOCK_N + tl.arange(0, BLOCK_N)
    c_ptrs = c_ptr + offs_cm[:, None] * stride_cm + offs_cn[None, :] * stride_cn
    mask = (offs_cm[:, None] < M) & (offs_cn[None, :] < N)
    tl.store(c_ptrs, c, mask=mask)

# config = {"BLOCK_K": 64, "BLOCK_M": 512, "BLOCK_N": 128, "GROUP_M": 8, "arch": "sm_90", "dtype": "fp16", "num_ctas": 1, "num_stages": 2, "num_warps": 8}
# arch = sm_90


// ===== COMPILED SASS (sm_90a) =====

	.target	sm_90a

	.elftype	@"ET_EXEC"


//--------------------- .note.nv.tkinfo           --------------------------
	.section	.note.nv.tkinfo,"",@"SHT_NOTE"
	.sectionflags	@"SHF_NOTE_NV_TKINFO"
	.tkinfo
        /*0018*/ 	.word	0x00000002
        /*0030*/ 	.string	""
        /*0030*/ 	.string	"ptxas"
        /*0030*/ 	.string	"Cuda compilation tools, release 13.0, V13.0.88"
        /*0030*/ 	.string	"Build cuda_13.0.r13.0/compiler.36424714_0"
        /*0030*/ 	.string	"-v  -suppress-debug-info  -lineinfo  -arch sm_90a "



//--------------------- .note.nv.cuinfo           --------------------------
	.section	.note.nv.cuinfo,"",@"SHT_NOTE"
	.sectionflags	@"SHF_NOTE_NV_CUINFO"
        /*0018*/ 	.short	0x0002
        /*001a*/ 	.short	0x005a
        /*001c*/ 	.short	0x0082
	.zero		2


//--------------------- .nv.info                  --------------------------
	.section	.nv.info,"",@"SHT_CUDA_INFO"
	.align	4


	//----- nvinfo : EIATTR_REGCOUNT
	.align		4
        /*0000*/ 	.byte	0x04, 0x2f
        /*0002*/ 	.short	(.L_1 - .L_0)
	.align		4
.L_0:
        /*0004*/ 	.word	index@(matmul_kernel)
        /*0008*/ 	.word	0x000000ff


	//----- nvinfo : EIATTR_FRAME_SIZE
	.align		4
.L_1:
        /*000c*/ 	.byte	0x04, 0x11
        /*000e*/ 	.short	(.L_3 - .L_2)
	.align		4
.L_2:
        /*0010*/ 	.word	index@(matmul_kernel)
        /*0014*/ 	.word	0x000008b8


	//----- nvinfo : EIATTR_MIN_STACK_SIZE
	.align		4
.L_3:
        /*0018*/ 	.byte	0x04, 0x12
        /*001a*/ 	.short	(.L_5 - .L_4)
	.align		4
.L_4:
        /*001c*/ 	.word	index@(matmul_kernel)
        /*0020*/ 	.word	0x000008b8
.L_5:


//--------------------- .nv.compat                --------------------------
	.section	.nv.compat,"",@"SHT_CUDA_COMPAT_INFO"
	.align	4
        /*0000*/ 	.byte	0x02, 0x09, 0x01, 0x00, 0x02, 0x02, 0x04, 0x00, 0x02, 0x05, 0x05, 0x00, 0x03, 0x07, 0x01, 0x01
        /*0010*/ 	.byte	0x02, 0x03, 0x00, 0x00, 0x02, 0x06, 0x01, 0x00, 0x04, 0x0b, 0x08, 0x00, 0x00, 0x00, 0x00, 0x00
        /*0020*/ 	.byte	0x00, 0x00, 0x00, 0x00


//--------------------- .nv.info.matmul_kernel    --------------------------
	.section	.nv.info.matmul_kernel,"",@"SHT_CUDA_INFO"
	.sectionflags	@""
	.align	4


	//----- nvinfo : EIATTR_CUDA_API_VERSION
	.align		4
        /*0000*/ 	.byte	0x04, 0x37
        /*0002*/ 	.short	(.L_7 - .L_6)
.L_6:
        /*0004*/ 	.word	0x00000082


	//----- nvinfo : EIATTR_KPARAM_INFO
	.align		4
.L_7:
        /*0008*/ 	.byte	0x04, 0x17
        /*000a*/ 	.short	(.L_9 - .L_8)
.L_8:
        /*000c*/ 	.word	0x00000000
        /*0010*/ 	.short	0x000d
        /*0012*/ 	.short	0x0048
        /*0014*/ 	.byte	0x00, 0xf4, 0x21, 0x00


	//----- nvinfo : EIATTR_KPARAM_INFO
	.align		4
.L_9:
        /*0018*/ 	.byte	0x04, 0x17
        /*001a*/ 	.short	(.L_11 - .L_10)
.L_10:
        /*001c*/ 	.word	0x00000000
        /*0020*/ 	.short	0x000c
        /*0022*/ 	.short	0x0040
        /*0024*/ 	.byte	0x00, 0xf4, 0x21, 0x00


	//----- nvinfo : EIATTR_KPARAM_INFO
	.align		4
.L_11:
        /*0028*/ 	.byte	0x04, 0x17
        /*002a*/ 	.short	(.L_13 - .L_12)
.L_12:
        /*002c*/ 	.word	0x00000000
        /*0030*/ 	.short	0x000b
        /*0032*/ 	.short	0x0038
        /*0034*/ 	.byte	0x00, 0xf0, 0x11, 0x00


	//----- nvinfo : EIATTR_KPARAM_INFO
	.align		4
.L_13:
        /*0038*/ 	.byte	0x04, 0x17
        /*003a*/ 	.short	(.L_15 - .L_14)
.L_14:
        /*003c*/ 	.word	0x00000000
        /*0040*/ 	.short	0x000a
        /*0042*/ 	.short	0x0034
        /*0044*/ 	.byte	0x00, 0xf0, 0x11, 0x00


	//----- nvinfo : EIATTR_KPARAM_INFO
	.align		4
.L_15:
        /*0048*/ 	.byte	0x04, 0x17
        /*004a*/ 	.short	(.L_17 - .L_16)
.L_16:
        /*004c*/ 	.word	0x00000000
        /*0050*/ 	.short	0x0009
        /*0052*/ 	.short	0x0030
        /*0054*/ 	.byte	0x00, 0xf0, 0x11, 0x00


	//----- nvinfo : EIATTR_KPARAM_INFO
	.align		4
.L_17:
        /*0058*/ 	.byte	0x04, 0x17
        /*005a*/ 	.short	(.L_19 - .L_18)
.L_18:
        /*005c*/ 	.word	0x00000000
        /*0060*/ 	.short	0x0008
        /*0062*/ 	.short	0x002c
        /*0064*/ 	.byte	0x00, 0xf0, 0x11, 0x00


	//----- nvinfo : EIATTR_KPARAM_INFO
	.align		4
.L_19:
        /*0068*/ 	.byte	0x04, 0x17
        /*006a*/ 	.short	(.L_21 - .L_20)
.L_20:
        /*006c*/ 	.word	0x00000000
        /*0070*/ 	.short	0x0007
        /*0072*/ 	.short	0x0028
        /*0074*/ 	.byte	0x00, 0xf0, 0x11, 0x00


	//----- nvinfo : EIATTR_KPARAM_INFO
	.align		4
.L_21:
        /*0078*/ 	.byte	0x04, 0x17
        /*007a*/ 	.short	(.L_23 - .L_22)
.L_22:
        /*007c*/ 	.word	0x00000000
        /*0080*/ 	.short	0x0006
        /*0082*/ 	.short	0x0024
        /*0084*/ 	.byte	0x00, 0xf0, 0x11, 0x00


	//----- nvinfo : EIATTR_KPARAM_INFO
	.align		4
.L_23:
        /*0088*/ 	.byte	0x04, 0x17
        /*008a*/ 	.short	(.L_25 - .L_24)
.L_24:
        /*008c*/ 	.word	0x00000000
        /*0090*/ 	.short	0x0005
        /*0092*/ 	.short	0x0020
        /*0094*/ 	.byte	0x00, 0xf0, 0x11, 0x00


	//----- nvinfo : EIATTR_KPARAM_INFO
	.align		4
.L_25:
        /*0098*/ 	.byte	0x04, 0x17
        /*009a*/ 	.short	(.L_27 - .L_26)
.L_26:
        /*009c*/ 	.word	0x00000000
        /*00a0*/ 	.short	0x0004
        /*00a2*/ 	.short	0x001c
        /*00a4*/ 	.byte	0x00, 0xf0, 0x11, 0x00


	//----- nvinfo : EIATTR_KPARAM_INFO
	.align		4
.L_27:
        /*00a8*/ 	.byte	0x04, 0x17
        /*00aa*/ 	.short	(.L_29 - .L_28)
.L_28:
        /*00ac*/ 	.word	0x00000000
        /*00b0*/ 	.short	0x0003
        /*00b2*/ 	.short	0x0018
        /*00b4*/ 	.byte	0x00, 0xf0, 0x11, 0x00


	//----- nvinfo : EIATTR_KPARAM_INFO
	.align		4
.L_29:
        /*00b8*/ 	.byte	0x04, 0x17
        /*00ba*/ 	.short	(.L_31 - .L_30)
.L_30:
        /*00bc*/ 	.word	0x00000000
        /*00c0*/ 	.short	0x0002
        /*00c2*/ 	.short	0x0010
        /*00c4*/ 	.byte	0x00, 0xf4, 0x21, 0x00


	//----- nvinfo : EIATTR_KPARAM_INFO
	.align		4
.L_31:
        /*00c8*/ 	.byte	0x04, 0x17
        /*00ca*/ 	.short	(.L_33 - .L_32)
.L_32:
        /*00cc*/ 	.word	0x00000000
        /*00d0*/ 	.short	0x0001
        /*00d2*/ 	.short	0x0008
        /*00d4*/ 	.byte	0x00, 0xf4, 0x21, 0x00


	//----- nvinfo : EIATTR_KPARAM_INFO
	.align		4
.L_33:
        /*00d8*/ 	.byte	0x04, 0x17
        /*00da*/ 	.short	(.L_35 - .L_34)
.L_34:
        /*00dc*/ 	.word	0x00000000
        /*00e0*/ 	.short	0x0000
        /*00e2*/ 	.short	0x0000
        /*00e4*/ 	.byte	0x00, 0xf4, 0x21, 0x00


	//----- nvinfo : EIATTR_SPARSE_MMA_MASK
	.align		4
.L_35:
        /*00e8*/ 	.byte	0x03, 0x50
        /*00ea*/ 	.short	0x0000


	//----- nvinfo : EIATTR_MAXREG_COUNT
	.align		4
        /*00ec*/ 	.byte	0x03, 0x1b
        /*00ee*/ 	.short	0x00ff


	//----- nvinfo : EIATTR_NUM_BARRIERS
	.align		4
        /*00f0*/ 	.byte	0x02, 0x4c
        /*00f2*/ 	.byte	0x01
	.zero		1


	//----- nvinfo : EIATTR_ANNOTATIONS
	.align		4
        /*00f4*/ 	.byte	0x04, 0x55
        /*00f6*/ 	.short	(.L_37 - .L_36)


	//   ....[0]....
.L_36:
        /*00f8*/ 	.word	0x00000001
        /*00fc*/ 	.byte	0xb0, 0x2c, 0x00, 0x00, 0x01, 0x00, 0x00, 0x00, 0xf0, 0x2c, 0x00, 0x00, 0x01, 0x00, 0x00, 0x00
        /* <DEDUP_REMOVED lines=815> */
        /*33fc*/ 	.byte	0x70, 0xff, 0x00, 0x00


	//----- nvinfo : EIATTR_MERCURY_ISA_VERSION
	.align		4
.L_37:
        /*3400*/ 	.byte	0x03, 0x5f
        /*3402*/ 	.short	0x0101


	//----- nvinfo : EIATTR_EXIT_INSTR_OFFSETS
	.align		4
        /*3404*/ 	.byte	0x04, 0x1c
        /*3406*/ 	.short	(.L_39 - .L_38)


	//   ....[0]....
.L_38:
        /*3408*/ 	.word	0x00017e60


	//   ....[1]....
        /*340c*/ 	.word	0x00017e90


	//----- nvinfo : EIATTR_REQNTID
	.align		4
.L_39:
        /*3410*/ 	.byte	0x04, 0x10
        /*3412*/ 	.short	(.L_41 - .L_40)
.L_40:
        /*3414*/ 	.word	0x00000100
        /*3418*/ 	.word	0x00000001
        /*341c*/ 	.word	0x00000001


	//----- nvinfo : EIATTR_CBANK_PARAM_SIZE
	.align		4
.L_41:
        /*3420*/ 	.byte	0x03, 0x19
        /*3422*/ 	.short	0x0050


	//----- nvinfo : EIATTR_PARAM_CBANK
	.align		4
        /*3424*/ 	.byte	0x04, 0x0a
        /*3426*/ 	.short	(.L_43 - .L_42)
	.align		4
.L_42:
        /*3428*/ 	.word	index@(.nv.constant0.matmul_kernel)
        /*342c*/ 	.short	0x0210
        /*342e*/ 	.short	0x0050


	//----- nvinfo : EIATTR_SW_WAR
	.align		4
.L_43:
        /*3430*/ 	.byte	0x04, 0x36
        /*3432*/ 	.short	(.L_45 - .L_44)
.L_44:
        /*3434*/ 	.word	0x00000008
.L_45:


//--------------------- .nv.callgraph             --------------------------
	.section	.nv.callgraph,"",@"SHT_CUDA_CALLGRAPH"
	.align	4
	.sectionentsize	8
	.align		4
        /*0000*/ 	.word	0x00000000
	.align		4
        /*0004*/ 	.word	0xffffffff
	.align		4
        /*0008*/ 	.word	0x00000000
	.align		4
        /*000c*/ 	.word	0xfffffffe
	.align		4
        /*0010*/ 	.word	0x00000000
	.align		4
        /*0014*/ 	.word	0xfffffffd
	.align		4
        /*0018*/ 	.word	0x00000000
	.align		4
        /*001c*/ 	.word	0xfffffffc


//--------------------- .text.matmul_kernel       --------------------------
	.section	.text.matmul_kernel,"ax",@progbits
	.align	128
        .global         matmul_kernel
        .type           matmul_kernel,@function
        .size           matmul_kernel,(.L_x_3 - matmul_kernel)
        .other          matmul_kernel,@"STO_CUDA_ENTRY STV_DEFAULT"
matmul_kernel:
.text.matmul_kernel:
[----:B------:R-:W0:Y:S08]  /*0000*/  LDC R1, c[0x0][0x28] ;  /* 0x00000a00ff017b82 */ /* 0x000e300000000800 */
[----:B------:R-:W1:Y:S01]  /*0010*/  LDC.64 R8, c[0x0][0x228] ;  /* 0x00008a00ff087b82 */ /* 0x000e620000000a00 */
[----:B------:R-:W2:Y:S01]  /*0020*/  S2R R5, SR_CTAID.X ;  /* 0x0000000000057919 */ /* 0x000ea20000002500 */
[----:B------:R-:W-:Y:S01]  /*0030*/  UMOV UR12, 0x400 ;  /* 0x00000400000c7882 */ /* 0x000fe20000000000 */
[----:B------:R-:W-:Y:S01]  /*0040*/  ULDC.64 UR14, c[0x0][0x208] ;  /* 0x00008200000e7ab9 */ /* 0x000fe20000000a00 */
[----:B0-----:R-:W-:Y:S01]  /*0050*/  VIADD R1, R1, 0xfffff748 ;  /* 0xfffff74801017836 */ /* 0x001fe20000000000 */
[----:B------:R-:W0:Y:S01]  /*0060*/  S2R R88, SR_TID.X ;  /* 0x0000000000587919 */ /* 0x000e220000002100 */
[----:B------:R-:W-:-:S02]  /*0070*/  CS2R R36, SRZ ;  /* 0x0000000000247805 */ /* 0x000fc4000001ff00 */
[----:B------:R-:W-:Y:S01]  /*0080*/  CS2R R38, SRZ ;  /* 0x0000000000267805 */ /* 0x000fe2000001ff00 */
[----:B------:R-:W3:Y:S01]  /*0090*/  LDC R15, c[0x0][0x230] ;  /* 0x00008c00ff0f7b82 */ /* 0x000ee20000000800 */
[----:B------:R-:W-:Y:S02]  /*00a0*/  CS2R R40, SRZ ;  /* 0x0000000000287805 */ /* 0x000fe4000001ff00 */
[----:B------:R-:W-:Y:S02]  /*00b0*/  CS2R R42, SRZ ;  /* 0x00000000002a7805 */ /* 0x000fe4000001ff00 */
[----:B------:R-:W-:Y:S02]  /*00c0*/  CS2R R156, SRZ ;  /* 0x00000000009c7805 */ /* 0x000fe4000001ff00 */
[----:B------:R-:W-:Y:S02]  /*00d0*/  CS2R R158, SRZ ;  /* 0x00000000009e7805 */ /* 0x000fe4000001ff00 */
[----:B------:R-:W-:-:S02]  /*00e0*/  CS2R R96, SRZ ;  /* 0x0000000000607805 */ /* 0x000fc4000001ff00 */
[----:B------:R-:W-:Y:S02]  /*00f0*/  CS2R R98, SRZ ;  /* 0x0000000000627805 */ /* 0x000fe4000001ff00 */
[----:B------:R-:W-:Y:S01]  /*0100*/  CS2R R148, SRZ ;  /* 0x0000000000947805 */ /* 0x000fe2000001ff00 */
[----:B------:R-:W4:Y:S01]  /*0110*/  S2UR UR4, SR_CgaCtaId ;  /* 0x00000000000479c3 */ /* 0x000f220000008800 */
[----:B------:R-:W-:Y:S02]  /*0120*/  CS2R R150, SRZ ;  /* 0x0000000000967805 */ /* 0x000fe4000001ff00 */
[----:B------:R-:W-:Y:S02]  /*0130*/  CS2R R100, SRZ ;  /* 0x0000000000647805 */ /* 0x000fe4000001ff00 */
[----:B------:R-:W-:Y:S02]  /*0140*/  CS2R R102, SRZ ;  /* 0x0000000000667805 */ /* 0x000fe4000001ff00 */
[----:B------:R-:W-:-:S02]  /*0150*/  CS2R R104, SRZ ;  /* 0x0000000000687805 */ /* 0x000fc4000001ff00 */
[----:B------:R-:W-:Y:S02]  /*0160*/  CS2R R106, SRZ ;  /* 0x00000000006a7805 */ /* 0x000fe4000001ff00 */
[----:B------:R-:W-:Y:S02]  /*0170*/  CS2R R144, SRZ ;  /* 0x0000000000907805 */ /* 0x000fe4000001ff00 */
[----:B------:R-:W-:Y:S01]  /*0180*/  CS2R R146, SRZ ;  /* 0x0000000000927805 */ /* 0x000fe2000001ff00 */
[----:B-1----:R-:W-:Y:S01]  /*0190*/  VIADD R0, R9, 0x7f ;  /* 0x0000007f09007836 */ /* 0x002fe20000000000 */
[----:B------:R-:W-:Y:S02]  /*01a0*/  CS2R R140, SRZ ;  /* 0x00000000008c7805 */ /* 0x000fe4000001ff00 */
[----:B------:R-:W-:Y:S02]  /*01b0*/  CS2R R142, SRZ ;  /* 0x00000000008e7805 */ /* 0x000fe4000001ff00 */
[----:B------:R-:W-:-:S02]  /*01c0*/  CS2R R108, SRZ ;  /* 0x00000000006c7805 */ /* 0x000fc4000001ff00 */
[----:B------:R-:W-:Y:S02]  /*01d0*/  CS2R R110, SRZ ;  /* 0x00000000006e7805 */ /* 0x000fe4000001ff00 */
[----:B------:R-:W-:Y:S02]  /*01e0*/  SHF.R.S32.HI R3, RZ, 0x1f, R0 ;  /* 0x0000001fff037819 */ /* 0x000fe40000011400 */
[----:B------:R-:W-:Y:S02]  /*01f0*/  CS2R R44, SRZ ;  /* 0x00000000002c7805 */ /* 0x000fe4000001ff00 */
[----:B------:R-:W-:Y:S01]  /*0200*/  CS2R R46, SRZ ;  /* 0x00000000002e7805 */ /* 0x000fe2000001ff00 */
[----:B---3--:R-:W-:Y:S01]  /*0210*/  VIADD R15, R15, 0x3f ;  /* 0x0000003f0f0f7836 */ /* 0x008fe20000000000 */
[----:B------:R-:W-:Y:S02]  /*0220*/  LEA.HI R3, R3, R0, RZ, 0x7 ;  /* 0x0000000003037211 */ /* 0x000fe400078f38ff */
[----:B------:R-:W-:-:S02]  /*0230*/  CS2R R112, SRZ ;  /* 0x0000000000707805 */ /* 0x000fc4000001ff00 */
[----:B--2---:R-:W-:Y:S02]  /*0240*/  IABS R10, R5 ;  /* 0x00000005000a7213 */ /* 0x004fe40000000000 */
[----:B------:R-:W-:Y:S02]  /*0250*/  CS2R R114, SRZ ;  /* 0x0000000000727805 */ /* 0x000fe4000001ff00 */
[----:B------:R-:W-:Y:S02]  /*0260*/  SHF.R.S32.HI R3, RZ, 0x7, R3 ;  /* 0x00000007ff037819 */ /* 0x000fe40000011403 */
[----:B------:R-:W-:Y:S02]  /*0270*/  CS2R R48, SRZ ;  /* 0x0000000000307805 */ /* 0x000fe4000001ff00 */
[----:B------:R-:W-:Y:S01]  /*0280*/  CS2R R50, SRZ ;  /* 0x0000000000327805 */ /* 0x000fe2000001ff00 */
[----:B----4-:R-:W-:Y:S01]  /*0290*/  ULEA UR12, UR4, UR12, 0x18 ;  /* 0x0000000c040c7291 */ /* 0x010fe2000f8ec03f */
[----:B------:R-:W-:Y:S01]  /*02a0*/  CS2R R116, SRZ ;  /* 0x0000000000747805 */ /* 0x000fe2000001ff00 */
[----:B------:R-:W-:Y:S01]  /*02b0*/  IMAD.SHL.U32 R4, R3, 0x8, RZ ;  /* 0x0000000803047824 */ /* 0x000fe200078e00ff */
[----:B------:R-:W-:-:S02]  /*02c0*/  CS2R R118, SRZ ;  /* 0x0000000000767805 */ /* 0x000fc4000001ff00 */
[----:B------:R-:W-:Y:S02]  /*02d0*/  CS2R R52, SRZ ;  /* 0x0000000000347805 */ /* 0x000fe4000001ff00 */
[----:B------:R-:W-:Y:S02]  /*02e0*/  CS2R R54, SRZ ;  /* 0x0000000000367805 */ /* 0x000fe4000001ff00 */
[----:B------:R-:W-:Y:S02]  /*02f0*/  CS2R R120, SRZ ;  /* 0x0000000000787805 */ /* 0x000fe4000001ff00 */
[-C--:B------:R-:W-:Y:S02]  /*0300*/  IABS R7, R4.reuse ;  /* 0x0000000400077213 */ /* 0x080fe40000000000 */
[----:B------:R-:W-:Y:S02]  /*0310*/  CS2R R122, SRZ ;  /* 0x00000000007a7805 */ /* 0x000fe4000001ff00 */
[----:B------:R-:W-:-:S02]  /*0320*/  IABS R12, R4 ;  /* 0x00000004000c7213 */ /* 0x000fc40000000000 */
[----:B------:R-:W-:Y:S01]  /*0330*/  CS2R R56, SRZ ;  /* 0x0000000000387805 */ /* 0x000fe2000001ff00 */
[----:B------:R-:W1:Y:S01]  /*0340*/  I2F.RP R0, R7 ;  /* 0x0000000700007306 */ /* 0x000e620000209400 */
[----:B------:R-:W-:Y:S02]  /*0350*/  CS2R R58, SRZ ;  /* 0x00000000003a7805 */ /* 0x000fe4000001ff00 */
[----:B------:R-:W-:Y:S02]  /*0360*/  CS2R R124, SRZ ;  /* 0x00000000007c7805 */ /* 0x000fe4000001ff00 */
[----:B------:R-:W-:Y:S02]  /*0370*/  CS2R R126, SRZ ;  /* 0x00000000007e7805 */ /* 0x000fe4000001ff00 */
[----:B------:R-:W-:Y:S02]  /*0380*/  CS2R R60, SRZ ;  /* 0x00000000003c7805 */ /* 0x000fe4000001ff00 */
[----:B------:R-:W-:-:S02]  /*0390*/  CS2R R62, SRZ ;  /* 0x00000000003e7805 */ /* 0x000fc4000001ff00 */
[----:B------:R-:W-:Y:S02]  /*03a0*/  CS2R R128, SRZ ;  /* 0x0000000000807805 */ /* 0x000fe4000001ff00 */
[----:B------:R-:W-:Y:S02]  /*03b0*/  CS2R R130, SRZ ;  /* 0x0000000000827805 */ /* 0x000fe4000001ff00 */
[----:B------:R-:W-:Y:S02]  /*03c0*/  CS2R R64, SRZ ;  /* 0x0000000000407805 */ /* 0x000fe4000001ff00 */
[----:B------:R-:W-:Y:S02]  /*03d0*/  CS2R R66, SRZ ;  /* 0x0000000000427805 */ /* 0x000fe4000001ff00 */
[----:B------:R-:W-:Y:S02]  /*03e0*/  CS2R R132, SRZ ;  /* 0x0000000000847805 */ /* 0x000fe4000001ff00 */
[----:B------:R-:W-:-:S02]  /*03f0*/  CS2R R134, SRZ ;  /* 0x0000000000867805 */ /* 0x000fc4000001ff00 */
[----:B------:R-:W-:Y:S02]  /*0400*/  CS2R R68, SRZ ;  /* 0x0000000000447805 */ /* 0x000fe4000001ff00 */
[----:B------:R-:W-:Y:S02]  /*0410*/  CS2R R70, SRZ ;  /* 0x0000000000467805 */ /* 0x000fe4000001ff00 */
[----:B------:R-:W-:Y:S01]  /*0420*/  CS2R R136, SRZ ;  /* 0x0000000000887805 */ /* 0x000fe2000001ff00 */
[----:B-1----:R-:W1:Y:S01]  /*0430*/  MUFU.RCP R0, R0 ;  /* 0x0000000000007308 */ /* 0x002e620000001000 */
        /* <DEDUP_REMOVED lines=14> */
[----:B------:R-:W-:Y:S01]  /*0520*/  CS2R R218, SRZ ;  /* 0x0000000000da7805 */ /* 0x000fe2000001ff00 */
[----:B-1----:R-:W-:-:S02]  /*0530*/  VIADD R2, R0, 0xffffffe ;  /* 0x0ffffffe00027836 */ /* 0x002fc40000000000 */
[----:B------:R-:W-:Y:S02]  /*0540*/  IMAD.MOV R0, RZ, RZ, -R12 ;  /* 0x000000ffff007224 */ /* 0x000fe400078e0a0c */
[----:B------:R1:W2:Y:S02]  /*0550*/  F2I.FTZ.U32.TRUNC.NTZ R3, R2 ;  /* 0x0000000200037305 */ /* 0x0002a4000021f000 */
[----:B-1----:R-:W-:Y:S02]  /*0560*/  IMAD.MOV.U32 R2, RZ, RZ, RZ ;  /* 0x000000ffff027224 */ /* 0x002fe400078e00ff */
[----:B--2---:R-:W-:-:S04]  /*0570*/  IMAD.MOV R6, RZ, RZ, -R3 ;  /* 0x000000ffff067224 */ /* 0x004fc800078e0a03 */
[----:B------:R-:W-:Y:S02]  /*0580*/  IMAD R11, R6, R7, RZ ;  /* 0x00000007060b7224 */ /* 0x000fe400078e02ff */
[----:B------:R-:W-:Y:S02]  /*0590*/  IMAD.MOV.U32 R6, RZ, RZ, R10 ;  /* 0x000000ffff067224 */ /* 0x000fe400078e000a */
[----:B------:R-:W-:-:S06]  /*05a0*/  IMAD.HI.U32 R3, R3, R11, R2 ;  /* 0x0000000b03037227 */ /* 0x000fcc00078e0002 */
[----:B------:R-:W-:-:S04]  /*05b0*/  IMAD.HI.U32 R3, R3, R6, RZ ;  /* 0x0000000603037227 */ /* 0x000fc800078e00ff */
[----:B------:R-:W-:-:S05]  /*05c0*/  IMAD R0, R3, R0, R6 ;  /* 0x0000000003007224 */ /* 0x000fca00078e0206 */
[----:B------:R-:W-:-:S13]  /*05d0*/  ISETP.GT.U32.AND P1, PT, R7, R0, PT ;  /* 0x000000000700720c */ /* 0x000fda0003f24070 */
[----:B------:R-:W-:Y:S02]  /*05e0*/  @!P1 IMAD.IADD R0, R0, 0x1, -R7 ;  /* 0x0000000100009824 */ /* 0x000fe400078e0a07 */
[----:B------:R-:W-:Y:S01]  /*05f0*/  @!P1 VIADD R3, R3, 0x1 ;  /* 0x0000000103039836 */ /* 0x000fe20000000000 */
[----:B------:R-:W-:Y:S02]  /*0600*/  ISETP.NE.AND P1, PT, R4, RZ, PT ;  /* 0x000000ff0400720c */ /* 0x000fe40003f25270 */
[----:B------:R-:W-:Y:S02]  /*0610*/  ISETP.GE.U32.AND P0, PT, R0, R7, PT ;  /* 0x000000070000720c */ /* 0x000fe40003f06070 */
[----:B------:R-:W-:-:S04]  /*0620*/  LOP3.LUT R0, R5, R4, RZ, 0x3c, !PT ;  /* 0x0000000405007212 */ /* 0x000fc800078e3cff */
[----:B------:R-:W-:Y:S01]  /*0630*/  ISETP.GE.AND P2, PT, R0, RZ, PT ;  /* 0x000000ff0000720c */ /* 0x000fe20003f46270 */
[----:B------:R-:W-:-:S06]  /*0640*/  VIADD R0, R8, 0x1ff ;  /* 0x000001ff08007836 */ /* 0x000fcc0000000000 */
[----:B------:R-:W-:-:S04]  /*0650*/  @P0 VIADD R3, R3, 0x1 ;  /* 0x0000000103030836 */ /* 0x000fc80000000000 */
[----:B------:R-:W-:Y:S01]  /*0660*/  IMAD.MOV.U32 R2, RZ, RZ, R3 ;  /* 0x000000ffff027224 */ /* 0x000fe200078e0003 */
[----:B------:R-:W-:-:S03]  /*0670*/  SHF.R.S32.HI R3, RZ, 0x1f, R0 ;  /* 0x0000001fff037819 */ /* 0x000fc60000011400 */
[----:B------:R-:W-:Y:S01]  /*0680*/  @!P2 IMAD.MOV R2, RZ, RZ, -R2 ;  /* 0x000000ffff02a224 */ /* 0x000fe200078e0a02 */
[----:B------:R-:W-:Y:S02]  /*0690*/  @!P1 LOP3.LUT R2, RZ, R4, RZ, 0x33, !PT ;  /* 0x00000004ff029212 */ /* 0x000fe400078e33ff */
[----:B------:R-:W-:-:S03]  /*06a0*/  LEA.HI R3, R3, R0, RZ, 0x9 ;  /* 0x0000000003037211 */ /* 0x000fc600078f48ff */
[----:B------:R-:W-:Y:S02]  /*06b0*/  IMAD.SHL.U32 R6, R2, 0x8, RZ ;  /* 0x0000000802067824 */ /* 0x000fe400078e00ff */
[----:B------:R-:W-:-:S03]  /*06c0*/  IMAD.MOV R2, RZ, RZ, -R2 ;  /* 0x000000ffff027224 */ /* 0x000fc600078e0a02 */
[----:B------:R-:W-:Y:S01]  /*06d0*/  LEA.HI.SX32 R3, R3, -R6, 0x17 ;  /* 0x8000000603037211 */ /* 0x000fe200078fbaff */
[----:B------:R-:W-:-:S03]  /*06e0*/  IMAD R4, R4, R2, R5 ;  /* 0x0000000204047224 */ /* 0x000fc600078e0205 */
[----:B------:R-:W-:Y:S02]  /*06f0*/  VIMNMX R13, R3, 0x8, PT ;  /* 0x00000008030d7848 */ /* 0x000fe40003fe0100 */
[----:B------:R-:W-:Y:S02]  /*0700*/  IABS R11, R4 ;  /* 0x00000004000b7213 */ /* 0x000fe40000000000 */
[----:B------:R-:W-:-:S04]  /*0710*/  IABS R7, R13 ;  /* 0x0000000d00077213 */ /* 0x000fc80000000000 */
[----:B------:R-:W1:Y:S08]  /*0720*/  I2F.RP R0, R7 ;  /* 0x0000000700007306 */ /* 0x000e700000209400 */
[----:B-1----:R-:W1:Y:S02]  /*0730*/  MUFU.RCP R0, R0 ;  /* 0x0000000000007308 */ /* 0x002e640000001000 */
[----:B-1----:R-:W-:-:S06]  /*0740*/  VIADD R3, R0, 0xffffffe ;  /* 0x0ffffffe00037836 */ /* 0x002fcc0000000000 */
[----:B------:R-:W1:Y:S02]  /*0750*/  F2I.FTZ.U32.TRUNC.NTZ R3, R3 ;  /* 0x0000000300037305 */ /* 0x000e64000021f000 */
[----:B-1----:R-:W-:-:S04]  /*0760*/  IMAD.MOV R10, RZ, RZ, -R3 ;  /* 0x000000ffff0a7224 */ /* 0x002fc800078e0a03 */
[----:B------:R-:W-:Y:S01]  /*0770*/  IMAD.MOV.U32 R2, RZ, RZ, R10 ;  /* 0x000000ffff027224 */ /* 0x000fe200078e000a */
[----:B------:R-:W-:-:S03]  /*0780*/  IABS R10, R13 ;  /* 0x0000000d000a7213 */ /* 0x000fc60000000000 */
[----:B------:R-:W-:Y:S02]  /*0790*/  IMAD R5, R2, R7, RZ ;  /* 0x0000000702057224 */ /* 0x000fe400078e02ff */
[----:B------:R-:W-:Y:S02]  /*07a0*/  IMAD.MOV.U32 R2, RZ, RZ, RZ ;  /* 0x000000ffff027224 */ /* 0x000fe400078e00ff */
[----:B------:R-:W-:Y:S02]  /*07b0*/  IMAD.MOV R0, RZ, RZ, -R10 ;  /* 0x000000ffff007224 */ /* 0x000fe400078e0a0a */
        /* <DEDUP_REMOVED lines=9> */
[----:B------:R-:W-:-:S07]  /*0850*/  ISETP.GE.AND P2, PT, R0, RZ, PT ;  /* 0x000000ff0000720c */ /* 0x000fce0003f46270 */
[----:B------:R-:W-:Y:S01]  /*0860*/  @P0 VIADD R2, R2, 0x1 ;  /* 0x0000000102020836 */ /* 0x000fe20000000000 */
[----:B------:R-:W-:-:S05]  /*0870*/  ISETP.GE.AND P0, PT, R15, 0x40, PT ;  /* 0x000000400f00780c */ /* 0x000fca0003f06270 */
[----:B------:R-:W-:Y:S01]  /*0880*/  @!P2 IMAD.MOV R2, RZ, RZ, -R2 ;  /* 0x000000ffff02a224 */ /* 0x000fe200078e0a02 */
[----:B------:R-:W-:-:S05]  /*0890*/  @!P1 LOP3.LUT R2, RZ, R13, RZ, 0x33, !PT ;  /* 0x0000000dff029212 */ /* 0x000fca00078e33ff */
[----:B------:R-:W-:Y:S02]  /*08a0*/  IMAD.MOV R0, RZ, RZ, -R2 ;  /* 0x000000ffff007224 */ /* 0x000fe400078e0a02 */
[----:B------:R-:W-:Y:S02]  /*08b0*/  IMAD.SHL.U32 R10, R2, 0x80, RZ ;  /* 0x00000080020a7824 */ /* 0x000fe400078e00ff */
[----:B------:R-:W-:Y:S01]  /*08c0*/  IMAD R0, R13, R0, R4 ;  /* 0x000000000d007224 */ /* 0x000fe200078e0204 */
[----:B------:R-:W-:-:S03]  /*08d0*/  CS2R R4, SRZ ;  /* 0x0000000000047805 */ /* 0x000fc6000001ff00 */
[----:B------:R-:W-:Y:S01]  /*08e0*/  IMAD.IADD R11, R6, 0x1, R0 ;  /* 0x00000001060b7824 */ /* 0x000fe200078e0200 */
[----:B0-----:R-:W-:Y:S02]  /*08f0*/  LOP3.LUT R0, R88, 0xff, RZ, 0xc0, !PT ;  /* 0x000000ff58007812 */ /* 0x001fe400078ec0ff */
[----:B------:R-:W-:-:S03]  /*0900*/  CS2R R6, SRZ ;  /* 0x0000000000067805 */ /* 0x000fc6000001ff00 */
[----:B------:R-:W-:-:S04]  /*0910*/  IMAD R11, R11, 0x200, R0 ;  /* 0x000002000b0b7824 */ /* 0x000fc800078e0200 */
[----:B------:R-:W-:Y:S01]  /*0920*/  VIADD R14, R11, 0x100 ;  /* 0x000001000b0e7836 */ /* 0x000fe20000000000 */
[----:B------:R-:W-:Y:S06]  /*0930*/  @!P0 BRA `(.L_x_0) ;  /* 0x000000fc00788947 */ /* 0x000fec0003800000 */
[----:B------:R-:W-:Y:S01]  /*0940*/  IABS R13, R8 ;  /* 0x00000008000d7213 */ /* 0x000fe20000000000 */
[----:B------:R-:W-:Y:S01]  /*0950*/  ULDC UR13, c[0x0][0x23c] ;  /* 0x00008f00000d7ab9 */ /* 0x000fe20000000800 */
[----:B------:R-:W-:Y:S01]  /*0960*/  IABS R2, R9 ;  /* 0x0000000900027213 */ /* 0x000fe20000000000 */
[----:B------:R-:W-:Y:S01]  /*0970*/  ULDC UR4, c[0x0][0x234] ;  /* 0x00008d0000047ab9 */ /* 0x000fe20000000800 */
[----:B------:R-:W0:Y:S01]  /*0980*/  I2F.RP R3, R13 ;  /* 0x0000000d00037306 */ /* 0x000e220000209400 */
[----:B------:R-:W-:Y:S01]  /*0990*/  IABS R16, R14 ;  /* 0x0000000e00107213 */ /* 0x000fe20000000000 */
[----:B------:R-:W-:Y:S01]  /*09a0*/  ULDC.64 UR8, c[0x0][0x218] ;  /* 0x0000860000087ab9 */ /* 0x000fe20000000a00 */
[----:B------:R-:W-:Y:S01]  /*09b0*/  SHF.R.U32.HI R18, RZ, 0x5, R88 ;  /* 0x00000005ff127819 */ /* 0x000fe20000011658 */
[----:B------:R-:W-:Y:S01]  /*09c0*/  ULDC.64 UR6, c[0x0][0x210] ;  /* 0x0000840000067ab9 */ /* 0x000fe20000000a00 */
[----:B------:R-:W-:Y:S01]  /*09d0*/  LOP3.LUT R60, R88, 0x3f, RZ, 0xc0, !PT ;  /* 0x0000003f583c7812 */ /* 0x000fe200078ec0ff */
[----:B------:R-:W-:Y:S01]  /*09e0*/  UIADD3 UR5, UR12, 0x10000, URZ ;  /* 0x000100000c057890 */ /* 0x000fe2000fffe03f */
[----:B------:R-:W-:Y:S01]  /*09f0*/  R2UR UR24, R18 ;  /* 0x00000000121872ca */ /* 0x000fe200000e0000 */
[----:B------:R-:W1:Y:S01]  /*0a00*/  I2F.RP R6, R2 ;  /* 0x0000000200067306 */ /* 0x000e620000209400 */
[----:B------:R-:W-:Y:S01]  /*0a10*/  CS2R R152, SRZ ;  /* 0x0000000000987805 */ /* 0x000fe2000001ff00 */
[----:B------:R-:W-:Y:S01]  /*0a20*/  USHF.R.U32.HI UR5, URZ, 0x4, UR5 ;  /* 0x000000043f057899 */ /* 0x000fe20008011605 */
[----:B------:R-:W-:-:S02]  /*0a30*/  CS2R R154, SRZ ;  /* 0x00000000009a7805 */ /* 0x000fc4000001ff00 */
[----:B------:R-:W-:Y:S02]  /*0a40*/  CS2R R156, SRZ ;  /* 0x00000000009c7805 */ /* 0x000fe4000001ff00 */
[----:B------:R-:W-:Y:S01]  /*0a50*/  CS2R R158, SRZ ;  /* 0x00000000009e7805 */ /* 0x000fe2000001ff00 */
[----:B------:R-:W-:Y:S01]  /*0a60*/  USGXT.U32 UR10, UR5, 0xe ;  /* 0x0000000e050a789a */ /* 0x000fe20008000000 */
[----:B------:R-:W-:Y:S01]  /*0a70*/  CS2R R160, SRZ ;  /* 0x0000000000a07805 */ /* 0x000fe2000001ff00 */
[----:B0-----:R-:W0:Y:S01]  /*0a80*/  MUFU.RCP R3, R3 ;  /* 0x0000000300037308 */ /* 0x001e220000001000 */
[----:B------:R-:W-:Y:S02]  /*0a90*/  CS2R R162, SRZ ;  /* 0x0000000000a27805 */ /* 0x000fe4000001ff00 */
[----:B------:R-:W-:Y:S02]  /*0aa0*/  CS2R R164, SRZ ;  /* 0x0000000000a47805 */ /* 0x000fe4000001ff00 */
[----:B------:R-:W-:-:S02]  /*0ab0*/  CS2R R166, SRZ ;  /* 0x0000000000a67805 */ /* 0x000fc4000001ff00 */
[----:B------:R-:W-:Y:S02]  /*0ac0*/  CS2R R168, SRZ ;  /* 0x0000000000a87805 */ /* 0x000fe4000001ff00 */
[----:B------:R-:W-:Y:S02]  /*0ad0*/  CS2R R170, SRZ ;  /* 0x0000000000aa7805 */ /* 0x000fe4000001ff00 */
[----:B------:R-:W-:Y:S02]  /*0ae0*/  CS2R R172, SRZ ;  /* 0x0000000000ac7805 */ /* 0x000fe4000001ff00 */
[----:B------:R-:W-:Y:S01]  /*0af0*/  CS2R R174, SRZ ;  /* 0x0000000000ae7805 */ /* 0x000fe2000001ff00 */
[----:B-1----:R-:W-:Y:S01]  /*0b00*/  MUFU.RCP R6, R6 ;  /* 0x0000000600067308 */ /* 0x002fe20000001000 */
        /* <DEDUP_REMOVED lines=8> */
[----:B0-----:R-:W-:Y:S01]  /*0b90*/  VIADD R4, R3, 0xffffffe ;  /* 0x0ffffffe03047836 */ /* 0x001fe20000000000 */
[----:B------:R-:W-:-:S02]  /*0ba0*/  CS2R R192, SRZ ;  /* 0x0000000000c07805 */ /* 0x000fc4000001ff00 */
[----:B------:R-:W-:Y:S02]  /*0bb0*/  CS2R R194, SRZ ;  /* 0x0000000000c27805 */ /* 0x000fe4000001ff00 */
[----:B------:R-:W-:Y:S01]  /*0bc0*/  CS2R R196, SRZ ;  /* 0x0000000000c47805 */ /* 0x000fe2000001ff00 */
[----:B------:R0:W1:Y:S01]  /*0bd0*/  F2I.FTZ.U32.TRUNC.NTZ R5, R4 ;  /* 0x0000000400057305 */ /* 0x000062000021f000 */
[----:B------:R-:W-:Y:S02]  /*0be0*/  CS2R R198, SRZ ;  /* 0x0000000000c67805 */ /* 0x000fe4000001ff00 */
[----:B------:R-:W-:Y:S02]  /*0bf0*/  CS2R R200, SRZ ;  /* 0x0000000000c87805 */ /* 0x000fe4000001ff00 */
[----:B------:R-:W-:Y:S02]  /*0c00*/  CS2R R202, SRZ ;  /* 0x0000000000ca7805 */ /* 0x000fe4000001ff00 */
[----:B------:R-:W-:-:S02]  /*0c10*/  CS2R R204, SRZ ;  /* 0x0000000000cc7805 */ /* 0x000fc4000001ff00 */
[----:B------:R-:W-:Y:S02]  /*0c20*/  CS2R R206, SRZ ;  /* 0x0000000000ce7805 */ /* 0x000fe4000001ff00 */
[----:B------:R-:W-:Y:S02]  /*0c30*/  CS2R R208, SRZ ;  /* 0x0000000000d07805 */ /* 0x000fe4000001ff00 */
[----:B------:R-:W-:Y:S02]  /*0c40*/  CS2R R210, SRZ ;  /* 0x0000000000d27805 */ /* 0x000fe4000001ff00 */
[----:B------:R-:W-:Y:S01]  /*0c50*/  CS2R R212, SRZ ;  /* 0x0000000000d47805 */ /* 0x000fe2000001ff00 */
[----:B0-----:R-:W-:Y:S01]  /*0c60*/  IMAD.MOV.U32 R4, RZ, RZ, RZ ;  /* 0x000000ffff047224 */ /* 0x001fe200078e00ff */
[----:B------:R-:W-:Y:S02]  /*0c70*/  CS2R R214, SRZ ;  /* 0x0000000000d67805 */ /* 0x000fe4000001ff00 */
[----:B------:R-:W-:-:S02]  /*0c80*/  CS2R R90, SRZ ;  /* 0x00000000005a7805 */ /* 0x000fc4000001ff00 */
[----:B------:R-:W-:Y:S02]  /*0c90*/  CS2R R92, SRZ ;  /* 0x00000000005c7805 */ /* 0x000fe4000001ff00 */
[----:B------:R-:W-:Y:S02]  /*0ca0*/  CS2R R94, SRZ ;  /* 0x00000000005e7805 */ /* 0x000fe4000001ff00 */
[----:B------:R-:W-:Y:S01]  /*0cb0*/  CS2R R96, SRZ ;  /* 0x0000000000607805 */ /* 0x000fe2000001ff00 */
[----:B-1----:R-:W-:Y:S01]  /*0cc0*/  IMAD.MOV R12, RZ, RZ, -R5 ;  /* 0x000000ffff0c7224 */ /* 0x002fe200078e0a05 */
[----:B------:R-:W-:Y:S02]  /*0cd0*/  CS2R R98, SRZ ;  /* 0x0000000000627805 */ /* 0x000fe4000001ff00 */
[----:B------:R-:W-:Y:S02]  /*0ce0*/  CS2R R100, SRZ ;  /* 0x0000000000647805 */ /* 0x000fe4000001ff00 */
[----:B------:R-:W-:Y:S01]  /*0cf0*/  CS2R R102, SRZ ;  /* 0x0000000000667805 */ /* 0x000fe2000001ff00 */
[----:B------:R-:W-:Y:S01]  /*0d00*/  IMAD R7, R12, R13, RZ ;  /* 0x0000000d0c077224 */ /* 0x000fe200078e02ff */
[----:B------:R-:W-:-:S02]  /*0d10*/  IABS R12, R11 ;  /* 0x0000000b000c7213 */ /* 0x000fc40000000000 */
[----:B------:R-:W-:Y:S02]  /*0d20*/  CS2R R104, SRZ ;  /* 0x0000000000687805 */ /* 0x000fe4000001ff00 */
[----:B------:R-:W-:Y:S01]  /*0d30*/  CS2R R106, SRZ ;  /* 0x00000000006a7805 */ /* 0x000fe2000001ff00 */
[----:B------:R-:W-:Y:S01]  /*0d40*/  IMAD.HI.U32 R3, R5, R7, R4 ;  /* 0x0000000705037227 */ /* 0x000fe200078e0004 */
[----:B------:R-:W-:Y:S02]  /*0d50*/  SHF.R.U32.HI R7, RZ, 0x6, R88 ;  /* 0x00000006ff077819 */ /* 0x000fe40000011658 */
[----:B------:R-:W-:Y:S02]  /*0d60*/  CS2R R108, SRZ ;  /* 0x00000000006c7805 */ /* 0x000fe4000001ff00 */
[----:B------:R-:W-:Y:S01]  /*0d70*/  CS2R R110, SRZ ;  /* 0x00000000006e7805 */ /* 0x000fe2000001ff00 */
[----:B------:R-:W-:Y:S01]  /*0d80*/  VIADD R5, R6, 0xffffffe ;  /* 0x0ffffffe06057836 */ /* 0x000fe20000000000 */
[----:B------:R-:W-:Y:S01]  /*0d90*/  SGXT.U32 R7, R7, 0x2 ;  /* 0x000000020707781a */ /* 0x000fe20000000000 */
[----:B------:R-:W-:Y:S01]  /*0da0*/  IMAD.HI.U32 R4, R3, R12, RZ ;  /* 0x0000000c03047227 */ /* 0x000fe200078e00ff */
[----:B------:R-:W-:-:S02]  /*0db0*/  SHF.R.S32.HI R6, RZ, 0x1f, R15 ;  /* 0x0000001fff067819 */ /* 0x000fc4000001140f */
[----:B------:R-:W-:Y:S02]  /*0dc0*/  CS2R R112, SRZ ;  /* 0x0000000000707805 */ /* 0x000fe4000001ff00 */
[----:B------:R-:W-:Y:S01]  /*0dd0*/  LOP3.LUT R22, R10, R7, RZ, 0xfc, !PT ;  /* 0x000000070a167212 */ /* 0x000fe200078efcff */
[----:B------:R-:W0:Y:S01]  /*0de0*/  F2I.FTZ.U32.TRUNC.NTZ R5, R5 ;  /* 0x0000000500057305 */ /* 0x000e22000021f000 */
[----:B------:R-:W-:Y:S01]  /*0df0*/  IMAD.HI.U32 R3, R3, R16, RZ ;  /* 0x0000001003037227 */ /* 0x000fe200078e00ff */
[----:B------:R-:W-:Y:S02]  /*0e00*/  LEA.HI R15, R6, R15, RZ, 0x6 ;  /* 0x0000000f060f7211 */ /* 0x000fe400078f30ff */
[----:B------:R-:W-:Y:S02]  /*0e10*/  CS2R R114, SRZ ;  /* 0x0000000000727805 */ /* 0x000fe4000001ff00 */
[C---:B------:R-:W-:Y:S01]  /*0e20*/  LOP3.LUT R7, R22.reuse, 0x78, RZ, 0xfc, !PT ;  /* 0x0000007816077812 */ /* 0x040fe200078efcff */
[----:B------:R-:W-:Y:S01]  /*0e30*/  IMAD.MOV R4, RZ, RZ, -R4 ;  /* 0x000000ffff047224 */ /* 0x000fe200078e0a04 */
[C---:B------:R-:W-:Y:S01]  /*0e40*/  LOP3.LUT R23, R22.reuse, 0x70, RZ, 0xfc, !PT ;  /* 0x0000007016177812 */ /* 0x040fe200078efcff */
[----:B------:R-:W-:Y:S01]  /*0e50*/  IMAD.MOV R17, RZ, RZ, -R3 ;  /* 0x000000ffff117224 */ /* 0x000fe200078e0a03 */
[----:B------:R-:W-:Y:S01]  /*0e60*/  ISETP.GE.AND P0, PT, R7, RZ, PT ;  /* 0x000000ff0700720c */ /* 0x000fe20003f06270 */
[C---:B------:R-:W-:Y:S01]  /*0e70*/  IMAD R3, R13.reuse, R4, R12 ;  /* 0x000000040d037224 */ /* 0x040fe200078e020c */
[----:B------:R-:W-:Y:S01]  /*0e80*/  LOP3.LUT R4, R22, 0x7c, RZ, 0xfc, !PT ;  /* 0x0000007c16047812 */ /* 0x000fe200078efcff */
[----:B------:R-:W-:Y:S01]  /*0e90*/  IMAD R6, R13, R17, R16 ;  /* 0x000000110d067224 */ /* 0x000fe200078e0210 */
[----:B------:R-:W-:-:S02]  /*0ea0*/  IABS R19, R7 ;  /* 0x0000000700137213 */ /* 0x000fc40000000000 */
[----:B------:R-:W-:Y:S02]  /*0eb0*/  CS2R R116, SRZ ;  /* 0x0000000000747805 */ /* 0x000fe4000001ff00 */
[----:B------:R-:W-:Y:S01]  /*0ec0*/  ISETP.GT.U32.AND P2, PT, R13, R3, PT ;  /* 0x000000030d00720c */ /* 0x000fe20003f44070 */
[--C-:B0-----:R-:W-:Y:S01]  /*0ed0*/  IMAD.MOV R17, RZ, RZ, -R5.reuse ;  /* 0x000000ffff117224 */ /* 0x101fe200078e0a05 */
[----:B------:R-:W-:Y:S02]  /*0ee0*/  ISETP.GE.AND P1, PT, R4, RZ, PT ;  /* 0x000000ff0400720c */ /* 0x000fe40003f26270 */
[----:B------:R-:W-:Y:S02]  /*0ef0*/  CS2R R118, SRZ ;  /* 0x0000000000767805 */ /* 0x000fe4000001ff00 */
[----:B------:R-:W-:Y:S01]  /*0f00*/  IABS R16, R4 ;  /* 0x0000000400107213 */ /* 0x000fe20000000000 */
[----:B------:R-:W-:Y:S01]  /*0f10*/  IMAD R7, R17, R2, RZ ;  /* 0x0000000211077224 */ /* 0x000fe200078e02ff */
[----:B------:R-:W-:Y:S01]  /*0f20*/  ISETP.GT.U32.AND P3, PT, R13, R6, PT ;  /* 0x000000060d00720c */ /* 0x000fe20003f64070 */
[----:B------:R-:W-:Y:S01]  /*0f30*/  IMAD.MOV.U32 R4, RZ, RZ, RZ ;  /* 0x000000ffff047224 */ /* 0x000fe200078e00ff */
[C---:B------:R-:W-:Y:S01]  /*0f40*/  LOP3.LUT R12, R22.reuse, 0x74, RZ, 0xfc, !PT ;  /* 0x00000074160c7812 */ /* 0x040fe200078efcff */
[----:B------:R-:W-:Y:S01]  /*0f50*/  IMAD.MOV.U32 R17, RZ, RZ, R16 ;  /* 0x000000ffff117224 */ /* 0x000fe200078e0010 */
[----:B------:R-:W-:Y:S01]  /*0f60*/  LOP3.LUT R24, R22, 0x6c, RZ, 0xfc, !PT ;  /* 0x0000006c16187812 */ /* 0x000fe200078efcff */
[----:B------:R-:W-:Y:S01]  /*0f70*/  IMAD.HI.U32 R4, R5, R7, R4 ;  /* 0x0000000705047227 */ /* 0x000fe200078e0004 */
[----:B------:R-:W-:-:S02]  /*0f80*/  IABS R21, R12 ;  /* 0x0000000c00157213 */ /* 0x000fc40000000000 */
[----:B------:R-:W-:Y:S02]  /*0f90*/  CS2R R120, SRZ ;  /* 0x0000000000787805 */ /* 0x000fe4000001ff00 */
[----:B------:R-:W-:Y:S01]  /*0fa0*/  ISETP.GE.AND P4, PT, R12, RZ, PT ;  /* 0x000000ff0c00720c */ /* 0x000fe20003f86270 */
[----:B------:R-:W-:Y:S01]  /*0fb0*/  @!P2 IMAD.IADD R3, R3, 0x1, -R13 ;  /* 0x000000010303a824 */ /* 0x000fe200078e0a0d */
[----:B------:R-:W-:Y:S01]  /*0fc0*/  ISETP.GE.AND P2, PT, R11, RZ, PT ;  /* 0x000000ff0b00720c */ /* 0x000fe20003f46270 */
[----:B------:R-:W-:Y:S01]  /*0fd0*/  IMAD.HI.U32 R5, R4, R17, RZ ;  /* 0x0000001104057227 */ /* 0x000fe200078e00ff */
[----:B------:R-:W-:Y:S02]  /*0fe0*/  IABS R16, R23 ;  /* 0x0000001700107213 */ /* 0x000fe40000000000 */
[----:B------:R-:W-:Y:S02]  /*0ff0*/  CS2R R122, SRZ ;  /* 0x00000000007a7805 */ /* 0x000fe4000001ff00 */
[----:B------:R-:W-:Y:S01]  /*1000*/  ISETP.GT.U32.AND P5, PT, R13, R3, PT ;  /* 0x000000030d00720c */ /* 0x000fe20003fa4070 */
[----:B------:R-:W-:Y:S01]  /*1010*/  IMAD.MOV R5, RZ, RZ, -R5 ;  /* 0x000000ffff057224 */ /* 0x000fe200078e0a05 */
[----:B------:R-:W-:Y:S01]  /*1020*/  IABS R18, R24 ;  /* 0x0000001800127213 */ /* 0x000fe20000000000 */
[----:B------:R-:W-:Y:S01]  /*1030*/  @!P3 IMAD.IADD R6, R6, 0x1, -R13 ;  /* 0x000000010606b824 */ /* 0x000fe200078e0a0d */
[----:B------:R-:W-:Y:S01]  /*1040*/  ISETP.GE.AND P3, PT, R14, RZ, PT ;  /* 0x000000ff0e00720c */ /* 0x000fe20003f66270 */
[----:B------:R-:W-:Y:S01]  /*1050*/  IMAD.HI.U32 R7, R4, R19, RZ ;  /* 0x0000001304077227 */ /* 0x000fe200078e00ff */
[----:B------:R-:W-:-:S02]  /*1060*/  LOP3.LUT R28, R22, 0x5c, RZ, 0xfc, !PT ;  /* 0x0000005c161c7812 */ /* 0x000fc400078efcff */
[----:B------:R-:W-:Y:S02]  /*1070*/  CS2R R124, SRZ ;  /* 0x00000000007c7805 */ /* 0x000fe4000001ff00 */
[----:B------:R-:W-:Y:S01]  /*1080*/  ISETP.GT.U32.AND P6, PT, R13, R6, PT ;  /* 0x000000060d00720c */ /* 0x000fe20003fc4070 */
[----:B------:R-:W-:Y:S01]  /*1090*/  IMAD R5, R2, R5, R17 ;  /* 0x0000000502057224 */ /* 0x000fe200078e0211 */
[----:B------:R-:W-:Y:S01]  /*10a0*/  IABS R29, R28 ;  /* 0x0000001c001d7213 */ /* 0x000fe20000000000 */
[----:B------:R-:W-:Y:S01]  /*10b0*/  IMAD.MOV R7, RZ, RZ, -R7 ;  /* 0x000000ffff077224 */ /* 0x000fe200078e0a07 */
[----:B------:R-:W-:Y:S01]  /*10c0*/  LOP3.LUT R26, R22, 0x60, RZ, 0xfc, !PT ;  /* 0x00000060161a7812 */ /* 0x000fe200078efcff */
[----:B------:R-:W-:Y:S01]  /*10d0*/  @!P5 IMAD.IADD R3, R3, 0x1, -R13 ;  /* 0x000000010303d824 */ /* 0x000fe200078e0a0d */
[----:B------:R-:W-:Y:S01]  /*10e0*/  ISETP.GT.U32.AND P5, PT, R2, R5, PT ;  /* 0x000000050200720c */ /* 0x000fe20003fa4070 */
[----:B------:R-:W-:Y:S01]  /*10f0*/  IMAD.HI.U32 R12, R4, R21, RZ ;  /* 0x00000015040c7227 */ /* 0x000fe200078e00ff */
[----:B------:R-:W-:-:S02]  /*1100*/  IABS R27, R26 ;  /* 0x0000001a001b7213 */ /* 0x000fc40000000000 */
[----:B------:R-:W-:Y:S02]  /*1110*/  CS2R R126, SRZ ;  /* 0x00000000007e7805 */ /* 0x000fe4000001ff00 */
[----:B------:R-:W-:Y:S01]  /*1120*/  LOP3.LUT R30, R22, 0x28, RZ, 0xfc, !PT ;  /* 0x00000028161e7812 */ /* 0x000fe200078efcff */
[----:B------:R-:W-:Y:S01]  /*1130*/  IMAD R7, R2, R7, R19 ;  /* 0x0000000702077224 */ /* 0x000fe200078e0213 */
[C---:B------:R-:W-:Y:S01]  /*1140*/  LOP3.LUT R34, R22.reuse, 0x20, RZ, 0xfc, !PT ;  /* 0x0000002016227812 */ /* 0x040fe200078efcff */
[----:B------:R-:W-:Y:S01]  /*1150*/  IMAD.MOV R12, RZ, RZ, -R12 ;  /* 0x000000ffff0c7224 */ /* 0x000fe200078e0a0c */
[----:B------:R-:W-:Y:S01]  /*1160*/  IABS R55, R30 ;  /* 0x0000001e00377213 */ /* 0x000fe20000000000 */
[----:B------:R-:W-:Y:S01]  /*1170*/  IMAD.MOV.U32 R19, RZ, RZ, R16 ;  /* 0x000000ffff137224 */ /* 0x000fe200078e0010 */
[----:B------:R-:W-:Y:S01]  /*1180*/  LOP3.LUT R16, R22, 0x68, RZ, 0xfc, !PT ;  /* 0x0000006816107812 */ /* 0x000fe200078efcff */
[----:B------:R-:W-:Y:S01]  /*1190*/  @!P2 IMAD.MOV R3, RZ, RZ, -R3 ;  /* 0x000000ffff03a224 */ /* 0x000fe200078e0a03 */
[C---:B------:R-:W-:Y:S01]  /*11a0*/  ISETP.GT.U32.AND P2, PT, R2.reuse, R7, PT ;  /* 0x000000070200720c */ /* 0x040fe20003f44070 */
[----:B------:R-:W-:Y:S01]  /*11b0*/  IMAD R17, R2, R12, R21 ;  /* 0x0000000c02117224 */ /* 0x000fe200078e0215 */
[----:B------:R-:W-:Y:S01]  /*11c0*/  IABS R47, R34 ;  /* 0x00000022002f7213 */ /* 0x000fe20000000000 */
[----:B------:R-:W-:Y:S01]  /*11d0*/  IMAD.MOV.U32 R21, RZ, RZ, R18 ;  /* 0x000000ffff157224 */ /* 0x000fe200078e0012 */
[----:B------:R-:W-:Y:S01]  /*11e0*/  LOP3.LUT R18, R22, 0x64, RZ, 0xfc, !PT ;  /* 0x0000006416127812 */ /* 0x000fe200078efcff */
[----:B------:R-:W-:Y:S01]  /*11f0*/  IMAD.HI.U32 R12, R4, R19, RZ ;  /* 0x00000013040c7227 */ /* 0x000fe200078e00ff */
[----:B------:R-:W-:-:S02]  /*1200*/  LOP3.LUT R32, R22, 0x24, RZ, 0xfc, !PT ;  /* 0x0000002416207812 */ /* 0x000fc400078efcff */
[----:B------:R-:W-:Y:S02]  /*1210*/  CS2R R128, SRZ ;  /* 0x0000000000807805 */ /* 0x000fe4000001ff00 */
[----:B------:R-:W-:Y:S01]  /*1220*/  IABS R25, R18 ;  /* 0x0000001200197213 */ /* 0x000fe20000000000 */
[----:B------:R-:W-:Y:S01]  /*1230*/  @!P6 IMAD.IADD R6, R6, 0x1, -R13 ;  /* 0x000000010606e824 */ /* 0x000fe200078e0a0d */
[----:B------:R-:W-:Y:S01]  /*1240*/  ISETP.NE.AND P6, PT, R8, RZ, PT ;  /* 0x000000ff0800720c */ /* 0x000fe20003fc5270 */
[----:B------:R-:W-:Y:S01]  /*1250*/  IMAD.HI.U32 R13, R4, R21, RZ ;  /* 0x00000015040d7227 */ /* 0x000fe200078e00ff */
[----:B------:R-:W-:Y:S02]  /*1260*/  LOP3.LUT R8, RZ, R8, RZ, 0x33, !PT ;  /* 0x00000008ff087212 */ /* 0x000fe400078e33ff */
[----:B------:R-:W-:Y:S02]  /*1270*/  CS2R R130, SRZ ;  /* 0x0000000000827805 */ /* 0x000fe4000001ff00 */
[----:B------:R-:W-:Y:S01]  /*1280*/  IABS R57, R32 ;  /* 0x0000002000397213 */ /* 0x000fe20000000000 */
[----:B------:R-:W-:Y:S01]  /*1290*/  IMAD.MOV R12, RZ, RZ, -R12 ;  /* 0x000000ffff0c7224 */ /* 0x000fe200078e0a0c */
[----:B------:R-:W-:Y:S01]  /*12a0*/  SEL R20, R8, R3, !P6 ;  /* 0x0000000308147207 */ /* 0x000fe20007000000 */
[----:B------:R-:W-:Y:S01]  /*12b0*/  @!P5 IMAD.IADD R5, R5, 0x1, -R2 ;  /* 0x000000010505d824 */ /* 0x000fe200078e0a02 */
[----:B------:R-:W-:Y:S01]  /*12c0*/  LOP3.LUT R36, R22, 0x1c, RZ, 0xfc, !PT ;  /* 0x0000001c16247812 */ /* 0x000fe200078efcff */
[----:B------:R-:W-:Y:S01]  /*12d0*/  @!P3 IMAD.MOV R6, RZ, RZ, -R6 ;  /* 0x000000ffff06b224 */ /* 0x000fe200078e0a06 */
[C---:B------:R-:W-:Y:S01]  /*12e0*/  ISETP.GT.U32.AND P3, PT, R2.reuse, R17, PT ;  /* 0x000000110200720c */ /* 0x040fe20003f64070 */
[----:B------:R-:W-:Y:S01]  /*12f0*/  IMAD.MOV R13, RZ, RZ, -R13 ;  /* 0x000000ffff0d7224 */ /* 0x000fe200078e0a0d */
[C---:B------:R-:W-:Y:S01]  /*1300*/  ISETP.GT.U32.AND P5, PT, R2.reuse, R5, PT ;  /* 0x000000050200720c */ /* 0x040fe20003fa4070 */
[----:B------:R-:W-:Y:S01]  /*1310*/  IMAD R19, R2, R12, R19 ;  /* 0x0000000c02137224 */ /* 0x000fe200078e0213 */
[----:B------:R-:W-:Y:S01]  /*1320*/  SEL R6, R8, R6, !P6 ;  /* 0x0000000608067207 */ /* 0x000fe20007000000 */
[C---:B------:R-:W-:Y:S01]  /*1330*/  IMAD R21, R2.reuse, R13, R21 ;  /* 0x0000000d02157224 */ /* 0x040fe200078e0215 */
[----:B------:R-:W-:Y:S01]  /*1340*/  IABS R13, R16 ;  /* 0x00000010000d7213 */ /* 0x000fe20000000000 */
[----:B------:R-:W-:Y:S01]  /*1350*/  @!P2 IMAD.IADD R7, R7, 0x1, -R2 ;  /* 0x000000010707a824 */ /* 0x000fe200078e0a02 */
[----:B------:R-:W-:Y:S01]  /*1360*/  ISETP.GT.U32.AND P6, PT, R2, R19, PT ;  /* 0x000000130200720c */ /* 0x000fe20003fc4070 */
[----:B------:R-:W-:Y:S01]  /*1370*/  IMAD.HI.U32 R8, R4, R25, RZ ;  /* 0x0000001904087227 */ /* 0x000fe200078e00ff */
[----:B------:R-:W-:-:S02]  /*1380*/  IABS R61, R36 ;  /* 0x00000024003d7213 */ /* 0x000fc40000000000 */
[----:B------:R-:W-:Y:S02]  /*1390*/  CS2R R132, SRZ ;  /* 0x0000000000847805 */ /* 0x000fe4000001ff00 */
[----:B------:R-:W-:Y:S01]  /*13a0*/  ISETP.GT.U32.AND P2, PT, R2, R7, PT ;  /* 0x000000070200720c */ /* 0x000fe20003f44070 */
[----:B------:R-:W-:Y:S01]  /*13b0*/  IMAD.HI.U32 R3, R4, R13, RZ ;  /* 0x0000000d04037227 */ /* 0x000fe200078e00ff */
[C---:B------:R-:W-:Y:S02]  /*13c0*/  LOP3.LUT R38, R22.reuse, 0x18, RZ, 0xfc, !PT ;  /* 0x0000001816267812 */ /* 0x040fe400078efcff */
[----:B------:R-:W-:Y:S02]  /*13d0*/  CS2R R134, SRZ ;  /* 0x0000000000867805 */ /* 0x000fe4000001ff00 */
[----:B------:R-:W-:Y:S01]  /*13e0*/  LOP3.LUT R40, R22, 0x14, RZ, 0xfc, !PT ;  /* 0x0000001416287812 */ /* 0x000fe200078efcff */
[----:B------:R-:W-:Y:S01]  /*13f0*/  IMAD.MOV R8, RZ, RZ, -R8 ;  /* 0x000000ffff087224 */ /* 0x000fe200078e0a08 */
[----:B------:R-:W-:Y:S01]  /*1400*/  IABS R63, R38 ;  /* 0x00000026003f7213 */ /* 0x000fe20000000000 */
[----:B------:R-:W-:Y:S01]  /*1410*/  IMAD.MOV R3, RZ, RZ, -R3 ;  /* 0x000000ffff037224 */ /* 0x000fe200078e0a03 */
[----:B------:R-:W-:Y:S01]  /*1420*/  IABS R65, R40 ;  /* 0x0000002800417213 */ /* 0x000fe20000000000 */
[--C-:B------:R-:W-:Y:S01]  /*1430*/  @!P5 IMAD.IADD R5, R5, 0x1, -R2.reuse ;  /* 0x000000010505d824 */ /* 0x100fe200078e0a02 */
[C---:B------:R-:W-:Y:S01]  /*1440*/  ISETP.GT.U32.AND P5, PT, R2.reuse, R21, PT ;  /* 0x000000150200720c */ /* 0x040fe20003fa4070 */
[----:B------:R-:W-:Y:S01]  /*1450*/  IMAD R25, R2, R8, R25 ;  /* 0x0000000802197224 */ /* 0x000fe200078e0219 */
[----:B------:R-:W-:Y:S01]  /*1460*/  LOP3.LUT R42, R22, 0x8, RZ, 0xfc, !PT ;  /* 0x00000008162a7812 */ /* 0x000fe200078efcff */
[----:B------:R-:W-:Y:S01]  /*1470*/  IMAD R3, R2, R3, R13 ;  /* 0x0000000302037224 */ /* 0x000fe200078e020d */
[----:B------:R-:W-:Y:S01]  /*1480*/  LOP3.LUT R44, R22, 0x4, RZ, 0xfc, !PT ;  /* 0x00000004162c7812 */ /* 0x000fe200078efcff */
[--C-:B------:R-:W-:Y:S01]  /*1490*/  @!P6 IMAD.IADD R19, R19, 0x1, -R2.reuse ;  /* 0x000000011313e824 */ /* 0x100fe200078e0a02 */
[C---:B------:R-:W-:Y:S01]  /*14a0*/  ISETP.GT.U32.AND P6, PT, R2.reuse, R25, PT ;  /* 0x000000190200720c */ /* 0x040fe20003fc4070 */
[--C-:B------:R-:W-:Y:S01]  /*14b0*/  @!P2 IMAD.IADD R7, R7, 0x1, -R2.reuse ;  /* 0x000000010707a824 */ /* 0x100fe200078e0a02 */
[----:B------:R-:W-:Y:S01]  /*14c0*/  ISETP.GT.U32.AND P2, PT, R2, R3, PT ;  /* 0x000000030200720c */ /* 0x000fe20003f44070 */
[----:B------:R-:W-:Y:S01]  /*14d0*/  @!P3 IMAD.IADD R17, R17, 0x1, -R2 ;  /* 0x000000011111b824 */ /* 0x000fe200078e0a02 */
[----:B------:R-:W-:Y:S01]  /*14e0*/  IABS R71, R42 ;  /* 0x0000002a00477213 */ /* 0x000fe20000000000 */
[----:B------:R-:W-:Y:S01]  /*14f0*/  IMAD.HI.U32 R12, R4, R29, RZ ;  /* 0x0000001d040c7227 */ /* 0x000fe200078e00ff */
[----:B------:R-:W-:-:S02]  /*1500*/  IABS R73, R44 ;  /* 0x0000002c00497213 */ /* 0x000fc40000000000 */
[----:B------:R-:W-:Y:S02]  /*1510*/  CS2R R136, SRZ ;  /* 0x0000000000887805 */ /* 0x000fe4000001ff00 */
[----:B------:R-:W-:Y:S01]  /*1520*/  ISETP.GT.U32.AND P3, PT, R2, R17, PT ;  /* 0x000000110200720c */ /* 0x000fe20003f64070 */
[----:B------:R-:W-:Y:S01]  /*1530*/  @!P5 IMAD.IADD R21, R21, 0x1, -R2 ;  /* 0x000000011515d824 */ /* 0x000fe200078e0a02 */
[----:B------:R-:W-:Y:S01]  /*1540*/  ISETP.GE.AND P5, PT, R24, RZ, PT ;  /* 0x000000ff1800720c */ /* 0x000fe20003fa6270 */
[----:B------:R-:W-:Y:S01]  /*1550*/  IMAD.MOV R12, RZ, RZ, -R12 ;  /* 0x000000ffff0c7224 */ /* 0x000fe200078e0a0c */
[----:B------:R-:W-:Y:S01]  /*1560*/  LOP3.LUT R24, R22, 0x58, RZ, 0xfc, !PT ;  /* 0x0000005816187812 */ /* 0x000fe200078efcff */
[--C-:B------:R-:W-:Y:S01]  /*1570*/  @!P6 IMAD.IADD R25, R25, 0x1, -R2.reuse ;  /* 0x000000011919e824 */ /* 0x100fe200078e0a02 */
[C---:B------:R-:W-:Y:S01]  /*1580*/  ISETP.GT.U32.AND P6, PT, R2.reuse, R21, PT ;  /* 0x000000150200720c */ /* 0x040fe20003fc4070 */
[--C-:B------:R-:W-:Y:S01]  /*1590*/  @!P2 IMAD.IADD R3, R3, 0x1, -R2.reuse ;  /* 0x000000010303a824 */ /* 0x100fe200078e0a02 */
[C---:B------:R-:W-:Y:S01]  /*15a0*/  ISETP.GT.U32.AND P2, PT, R2.reuse, R19, PT ;  /* 0x000000130200720c */ /* 0x040fe20003f44070 */
[----:B------:R-:W-:Y:S01]  /*15b0*/  IMAD R29, R2, R12, R29 ;  /* 0x0000000c021d7224 */ /* 0x000fe200078e021d */
[----:B------:R-:W-:Y:S01]  /*15c0*/  LOP3.LUT R12, R22, 0x54, RZ, 0xfc, !PT ;  /* 0x00000054160c7812 */ /* 0x000fe200078efcff */
[----:B------:R-:W-:Y:S01]  /*15d0*/  @!P1 IMAD.MOV R5, RZ, RZ, -R5 ;  /* 0x000000ffff059224 */ /* 0x000fe200078e0a05 */
[----:B------:R-:W-:Y:S01]  /*15e0*/  ISETP.GT.U32.AND P1, PT, R2, R3, PT ;  /* 0x000000030200720c */ /* 0x000fe20003f24070 */
[----:B------:R-:W-:Y:S01]  /*15f0*/  @!P3 IMAD.IADD R17, R17, 0x1, -R2 ;  /* 0x000000011111b824 */ /* 0x000fe200078e0a02 */
[----:B------:R-:W-:Y:S01]  /*1600*/  ISETP.GE.AND P3, PT, R23, RZ, PT ;  /* 0x000000ff1700720c */ /* 0x000fe20003f66270 */
[----:B------:R-:W-:Y:S01]  /*1610*/  IMAD.HI.U32 R8, R4, R27, RZ ;  /* 0x0000001b04087227 */ /* 0x000fe200078e00ff */
[----:B------:R-:W-:-:S02]  /*1620*/  IABS R23, R24 ;  /* 0x0000001800177213 */ /* 0x000fc40000000000 */
[----:B------:R-:W-:Y:S02]  /*1630*/  CS2R R138, SRZ ;  /* 0x00000000008a7805 */ /* 0x000fe4000001ff00 */
[----:B------:R-:W-:Y:S01]  /*1640*/  IABS R33, R12 ;  /* 0x0000000c00217213 */ /* 0x000fe20000000000 */
[----:B------:R-:W-:Y:S01]  /*1650*/  @!P6 IMAD.IADD R21, R21, 0x1, -R2 ;  /* 0x000000011515e824 */ /* 0x000fe200078e0a02 */
[----:B------:R-:W-:Y:S01]  /*1660*/  ISETP.GT.U32.AND P6, PT, R2, R29, PT ;  /* 0x0000001d0200720c */ /* 0x000fe20003fc4070 */
[----:B------:R-:W-:Y:S01]  /*1670*/  IMAD.MOV R8, RZ, RZ, -R8 ;  /* 0x000000ffff087224 */ /* 0x000fe200078e0a08 */
[----:B------:R-:W-:Y:S01]  /*1680*/  IABS R75, R22 ;  /* 0x00000016004b7213 */ /* 0x000fe20000000000 */
[----:B------:R-:W-:Y:S01]  /*1690*/  IMAD.MOV.U32 R13, RZ, RZ, R7 ;  /* 0x000000ffff0d7224 */ /* 0x000fe200078e0007 */
[----:B------:R-:W-:Y:S01]  /*16a0*/  CS2R R140, SRZ ;  /* 0x00000000008c7805 */ /* 0x000fe2000001ff00 */
[----:B------:R-:W-:Y:S01]  /*16b0*/  IMAD.HI.U32 R7, R4, R23, RZ ;  /* 0x0000001704077227 */ /* 0x000fe200078e00ff */
[----:B------:R-:W-:-:S02]  /*16c0*/  CS2R R142, SRZ ;  /* 0x00000000008e7805 */ /* 0x000fc4000001ff00 */
[----:B------:R-:W-:Y:S02]  /*16d0*/  CS2R R144, SRZ ;  /* 0x0000000000907805 */ /* 0x000fe4000001ff00 */
[----:B------:R-:W-:Y:S01]  /*16e0*/  CS2R R146, SRZ ;  /* 0x0000000000927805 */ /* 0x000fe2000001ff00 */
[----:B------:R-:W-:Y:S01]  /*16f0*/  @!P2 IMAD.IADD R19, R19, 0x1, -R2 ;  /* 0x000000011313a824 */ /* 0x000fe200078e0a02 */
[----:B------:R-:W-:Y:S01]  /*1700*/  ISETP.GE.AND P2, PT, R16, RZ, PT ;  /* 0x000000ff1000720c */ /* 0x000fe20003f46270 */
[----:B------:R-:W-:Y:S01]  /*1710*/  IMAD R27, R2, R8, R27 ;  /* 0x00000008021b7224 */ /* 0x000fe200078e021b */
[----:B------:R-:W-:Y:S01]  /*1720*/  LOP3.LUT R16, R22, 0x50, RZ, 0xfc, !PT ;  /* 0x0000005016107812 */ /* 0x000fe200078efcff */
[----:B------:R-:W-:Y:S01]  /*1730*/  IMAD.MOV R7, RZ, RZ, -R7 ;  /* 0x000000ffff077224 */ /* 0x000fe200078e0a07 */
[----:B------:R-:W-:Y:S01]  /*1740*/  CS2R R148, SRZ ;  /* 0x0000000000947805 */ /* 0x000fe2000001ff00 */
[----:B------:R-:W-:Y:S01]  /*1750*/  IMAD.HI.U32 R8, R4, R33, RZ ;  /* 0x0000002104087227 */ /* 0x000fe200078e00ff */
[----:B------:R-:W-:-:S02]  /*1760*/  IABS R31, R16 ;  /* 0x00000010001f7213 */ /* 0x000fc40000000000 */
        /* <DEDUP_REMOVED lines=8> */
[----:B------:R-:W-:Y:S01]  /*17f0*/  @!P6 IMAD.IADD R29, R29, 0x1, -R2 ;  /* 0x000000011d1de824 */ /* 0x000fe200078e0a02 */
[C---:B------:R-:W-:Y:S01]  /*1800*/  ISETP.GT.U32.AND P6, PT, R2.reuse, R7, PT ;  /* 0x000000070200720c */ /* 0x040fe20003fc4070 */
[----:B------:R-:W-:Y:S01]  /*1810*/  IMAD R33, R2, R8, R33 ;  /* 0x0000000802217224 */ /* 0x000fe200078e0221 */
[----:B------:R-:W-:Y:S01]  /*1820*/  LOP3.LUT R8, R22, 0x4c, RZ, 0xfc, !PT ;  /* 0x0000004c16087812 */ /* 0x000fe200078efcff */
[----:B------:R-:W-:Y:S01]  /*1830*/  IMAD.MOV.U32 R23, RZ, RZ, R3 ;  /* 0x000000ffff177224 */ /* 0x000fe200078e0003 */
[----:B------:R-:W-:Y:S01]  /*1840*/  IABS R43, R18 ;  /* 0x00000012002b7213 */ /* 0x000fe20000000000 */
[----:B------:R-:W-:Y:S01]  /*1850*/  @!P0 IMAD.MOV R13, RZ, RZ, -R13 ;  /* 0x000000ffff0d8224 */ /* 0x000fe200078e0a0d */
[C---:B------:R-:W-:Y:S01]  /*1860*/  ISETP.GT.U32.AND P0, PT, R2.reuse, R25, PT ;  /* 0x000000190200720c */ /* 0x040fe20003f04070 */
[----:B------:R-:W-:Y:S01]  /*1870*/  @!P2 IMAD.MOV R23, RZ, RZ, -R23 ;  /* 0x000000ffff17a224 */ /* 0x000fe200078e0a17 */
[C---:B------:R-:W-:Y:S01]  /*1880*/  ISETP.GT.U32.AND P2, PT, R2.reuse, R33, PT ;  /* 0x000000210200720c */ /* 0x040fe20003f44070 */
[----:B------:R-:W-:Y:S01]  /*1890*/  @!P4 IMAD.MOV R17, RZ, RZ, -R17 ;  /* 0x000000ffff11c224 */ /* 0x000fe200078e0a11 */
[----:B------:R-:W-:Y:S01]  /*18a0*/  ISETP.GT.U32.AND P4, PT, R2, R27, PT ;  /* 0x0000001b0200720c */ /* 0x000fe20003f84070 */
[----:B------:R-:W-:Y:S01]  /*18b0*/  IMAD.HI.U32 R3, R4, R31, RZ ;  /* 0x0000001f04037227 */ /* 0x000fe200078e00ff */
[----:B------:R-:W-:-:S02]  /*18c0*/  IABS R37, R8 ;  /* 0x0000000800257213 */ /* 0x000fc40000000000 */
[----:B------:R-:W-:Y:S02]  /*18d0*/  CS2R R82, SRZ ;  /* 0x0000000000527805 */ /* 0x000fe4000001ff00 */
[----:B------:R-:W-:Y:S01]  /*18e0*/  CS2R R84, SRZ ;  /* 0x0000000000547805 */ /* 0x000fe2000001ff00 */
[--C-:B------:R-:W-:Y:S01]  /*18f0*/  @!P6 IMAD.IADD R7, R7, 0x1, -R2.reuse ;  /* 0x000000010707e824 */ /* 0x100fe200078e0a02 */
[----:B------:R-:W-:Y:S01]  /*1900*/  ISETP.GE.AND P6, PT, R8, RZ, PT ;  /* 0x000000ff0800720c */ /* 0x000fe20003fc6270 */
[----:B------:R-:W-:Y:S01]  /*1910*/  IMAD.HI.U32 R8, R4, R37, RZ ;  /* 0x0000002504087227 */ /* 0x000fe200078e00ff */
[----:B------:R-:W-:Y:S01]  /*1920*/  CS2R R86, SRZ ;  /* 0x0000000000567805 */ /* 0x000fe2000001ff00 */
[----:B------:R-:W-:Y:S02]  /*1930*/  UMOV UR11, 0x40000040 ;  /* 0x40000040000b7882 */ /* 0x000fe40000000000 */
[--C-:B------:R-:W-:Y:S01]  /*1940*/  @!P2 IMAD.IADD R33, R33, 0x1, -R2.reuse ;  /* 0x000000012121a824 */ /* 0x100fe200078e0a02 */
[----:B------:R-:W-:Y:S01]  /*1950*/  ISETP.GT.U32.AND P2, PT, R2, R7, PT ;  /* 0x000000070200720c */ /* 0x000fe20003f44070 */
[--C-:B------:R-:W-:Y:S01]  /*1960*/  @!P0 IMAD.IADD R25, R25, 0x1, -R2.reuse ;  /* 0x0000000119198824 */ /* 0x100fe200078e0a02 */
[----:B------:R-:W-:Y:S01]  /*1970*/  ISETP.GE.AND P0, PT, R26, RZ, PT ;  /* 0x000000ff1a00720c */ /* 0x000fe20003f06270 */
[----:B------:R-:W-:Y:S01]  /*1980*/  @!P4 IMAD.IADD R27, R27, 0x1, -R2 ;  /* 0x000000011b1bc824 */ /* 0x000fe200078e0a02 */
[----:B------:R-:W-:Y:S01]  /*1990*/  ISETP.GE.AND P4, PT, R28, RZ, PT ;  /* 0x000000ff1c00720c */ /* 0x000fe20003f86270 */
[----:B------:R-:W-:Y:S01]  /*19a0*/  @!P1 IMAD.MOV R25, RZ, RZ, -R25 ;  /* 0x000000ffff199224 */ /* 0x000fe200078e0a19 */
[----:B------:R-:W-:Y:S01]  /*19b0*/  ISETP.GE.AND P1, PT, R24, RZ, PT ;  /* 0x000000ff1800720c */ /* 0x000fe20003f26270 */
[----:B------:R-:W-:Y:S01]  /*19c0*/  @!P3 IMAD.MOV R19, RZ, RZ, -R19 ;  /* 0x000000ffff13b224 */ /* 0x000fe200078e0a13 */
[----:B------:R-:W-:Y:S01]  /*19d0*/  ISETP.GT.U32.AND P3, PT, R2, R27, PT ;  /* 0x0000001b0200720c */ /* 0x000fe20003f64070 */
[----:B------:R-:W-:Y:S01]  /*19e0*/  IMAD.MOV R3, RZ, RZ, -R3 ;  /* 0x000000ffff037224 */ /* 0x000fe200078e0a03 */
[C---:B------:R-:W-:Y:S01]  /*19f0*/  LOP3.LUT R24, R22.reuse, 0x3c, RZ, 0xfc, !PT ;  /* 0x0000003c16187812 */ /* 0x040fe200078efcff */
[----:B------:R-:W-:Y:S01]  /*1a00*/  IMAD.MOV R8, RZ, RZ, -R8 ;  /* 0x000000ffff087224 */ /* 0x000fe200078e0a08 */
[----:B------:R-:W-:Y:S01]  /*1a10*/  LOP3.LUT R26, R22, 0x34, RZ, 0xfc, !PT ;  /* 0x00000034161a7812 */ /* 0x000fe200078efcff */
[--C-:B------:R-:W-:Y:S01]  /*1a20*/  @!P2 IMAD.IADD R7, R7, 0x1, -R2.reuse ;  /* 0x000000010707a824 */ /* 0x100fe200078e0a02 */
[----:B------:R-:W-:Y:S01]  /*1a30*/  IABS R45, R24 ;  /* 0x00000018002d7213 */ /* 0x000fe20000000000 */
[----:B------:R-:W-:Y:S01]  /*1a40*/  IMAD R3, R2, R3, R31 ;  /* 0x0000000302037224 */ /* 0x000fe200078e021f */
[----:B------:R-:W-:Y:S01]  /*1a50*/  LOP3.LUT R28, R22, 0x30, RZ, 0xfc, !PT ;  /* 0x00000030161c7812 */ /* 0x000fe200078efcff */
[C---:B------:R-:W-:Y:S01]  /*1a60*/  IMAD R37, R2.reuse, R8, R37 ;  /* 0x0000000802257224 */ /* 0x040fe200078e0225 */
[----:B------:R-:W-:Y:S01]  /*1a70*/  IABS R49, R26 ;  /* 0x0000001a00317213 */ /* 0x000fe20000000000 */
[----:B------:R-:W-:Y:S01]  /*1a80*/  IMAD.MOV.U32 R31, RZ, RZ, R7 ;  /* 0x000000ffff1f7224 */ /* 0x000fe200078e0007 */
[C---:B------:R-:W-:Y:S01]  /*1a90*/  ISETP.GT.U32.AND P2, PT, R2.reuse, R3, PT ;  /* 0x000000030200720c */ /* 0x040fe20003f44070 */
[----:B------:R-:W-:Y:S01]  /*1aa0*/  @!P5 IMAD.MOV R21, RZ, RZ, -R21 ;  /* 0x000000ffff15d224 */ /* 0x000fe200078e0a15 */
[C---:B------:R-:W-:Y:S01]  /*1ab0*/  ISETP.GT.U32.AND P5, PT, R2.reuse, R29, PT ;  /* 0x0000001d0200720c */ /* 0x040fe20003fa4070 */
[----:B------:R-:W-:Y:S01]  /*1ac0*/  @!P1 IMAD.MOV R31, RZ, RZ, -R31 ;  /* 0x000000ffff1f9224 */ /* 0x000fe200078e0a1f */
[----:B------:R-:W-:Y:S01]  /*1ad0*/  ISETP.GT.U32.AND P1, PT, R2, R37, PT ;  /* 0x000000250200720c */ /* 0x000fe20003f24070 */
[----:B------:R-:W-:Y:S01]  /*1ae0*/  @!P3 IMAD.IADD R27, R27, 0x1, -R2 ;  /* 0x000000011b1bb824 */ /* 0x000fe200078e0a02 */
[----:B------:R-:W-:-:S02]  /*1af0*/  ISETP.GE.AND P3, PT, R12, RZ, PT ;  /* 0x000000ff0c00720c */ /* 0x000fc40003f66270 */
[----:B------:R-:W-:Y:S01]  /*1b00*/  LOP3.LUT R12, R22, 0x48, RZ, 0xfc, !PT ;  /* 0x00000048160c7812 */ /* 0x000fe200078efcff */
[----:B------:R-:W-:Y:S01]  /*1b10*/  @!P0 IMAD.MOV R27, RZ, RZ, -R27 ;  /* 0x000000ffff1b8224 */ /* 0x000fe200078e0a1b */
[----:B------:R-:W-:Y:S02]  /*1b20*/  ISETP.GT.U32.AND P0, PT, R2, R33, PT ;  /* 0x000000210200720c */ /* 0x000fe40003f04070 */
[----:B------:R-:W-:Y:S01]  /*1b30*/  IABS R35, R12 ;  /* 0x0000000c00237213 */ /* 0x000fe20000000000 */
[--C-:B------:R-:W-:Y:S01]  /*1b40*/  @!P2 IMAD.IADD R3, R3, 0x1, -R2.reuse ;  /* 0x000000010303a824 */ /* 0x100fe200078e0a02 */
[----:B------:R-:W-:Y:S01]  /*1b50*/  IABS R51, R28 ;  /* 0x0000001c00337213 */ /* 0x000fe20000000000 */
[----:B------:R-:W-:Y:S01]  /*1b60*/  @!P5 IMAD.IADD R29, R29, 0x1, -R2 ;  /* 0x000000011d1dd824 */ /* 0x000fe200078e0a02 */
[----:B------:R-:W-:Y:S01]  /*1b70*/  ISETP.GE.AND P5, PT, R16, RZ, PT ;  /* 0x000000ff1000720c */ /* 0x000fe20003fa6270 */
[----:B------:R-:W-:Y:S01]  /*1b80*/  IMAD.HI.U32 R8, R4, R35, RZ ;  /* 0x0000002304087227 */ /* 0x000fe200078e00ff */
[----:B------:R-:W-:-:S02]  /*1b90*/  LOP3.LUT R16, R22, 0x44, RZ, 0xfc, !PT ;  /* 0x0000004416107812 */ /* 0x000fc400078efcff */
[----:B------:R-:W-:Y:S01]  /*1ba0*/  ISETP.GT.U32.AND P2, PT, R2, R3, PT ;  /* 0x000000030200720c */ /* 0x000fe20003f44070 */
[----:B------:R-:W-:Y:S01]  /*1bb0*/  @!P1 IMAD.IADD R37, R37, 0x1, -R2 ;  /* 0x0000000125259824 */ /* 0x000fe200078e0a02 */
[----:B------:R-:W-:Y:S01]  /*1bc0*/  IABS R41, R16 ;  /* 0x0000001000297213 */ /* 0x000fe20000000000 */
[----:B------:R-:W-:Y:S02]  /*1bd0*/  IMAD.MOV R7, RZ, RZ, -R8 ;  /* 0x000000ffff077224 */ /* 0x000fe400078e0a08 */
[----:B------:R-:W-:Y:S01]  /*1be0*/  IMAD.HI.U32 R8, R4, R43, RZ ;  /* 0x0000002b04087227 */ /* 0x000fe200078e00ff */
[----:B------:R-:W-:-:S03]  /*1bf0*/  ISETP.GT.U32.AND P1, PT, R2, R37, PT ;  /* 0x000000250200720c */ /* 0x000fc60003f24070 */
[----:B------:R-:W-:Y:S01]  /*1c00*/  @!P0 IMAD.IADD R33, R33, 0x1, -R2 ;  /* 0x0000000121218824 */ /* 0x000fe200078e0a02 */
[----:B------:R-:W-:Y:S01]  /*1c10*/  ISETP.GE.AND P0, PT, R16, RZ, PT ;  /* 0x000000ff1000720c */ /* 0x000fe20003f06270 */
[----:B------:R-:W-:Y:S02]  /*1c20*/  IMAD.MOV R16, RZ, RZ, -R8 ;  /* 0x000000ffff107224 */ /* 0x000fe400078e0a08 */
[----:B------:R-:W-:-:S04]  /*1c30*/  IMAD.HI.U32 R8, R4, R45, RZ ;  /* 0x0000002d04087227 */ /* 0x000fc800078e00ff */
[C---:B------:R-:W-:Y:S02]  /*1c40*/  IMAD R43, R2.reuse, R16, R43 ;  /* 0x00000010022b7224 */ /* 0x040fe400078e022b */
[----:B------:R-:W-:Y:S02]  /*1c50*/  IMAD.MOV R8, RZ, RZ, -R8 ;  /* 0x000000ffff087224 */ /* 0x000fe400078e0a08 */
[--C-:B------:R-:W-:Y:S01]  /*1c60*/  @!P1 IMAD.IADD R37, R37, 0x1, -R2.reuse ;  /* 0x0000000125259824 */ /* 0x100fe200078e0a02 */
[C---:B------:R-:W-:Y:S01]  /*1c70*/  ISETP.GT.U32.AND P1, PT, R2.reuse, R43, PT ;  /* 0x0000002b0200720c */ /* 0x040fe20003f24070 */
[C---:B------:R-:W-:Y:S02]  /*1c80*/  IMAD R45, R2.reuse, R8, R45 ;  /* 0x00000008022d7224 */ /* 0x040fe400078e022d */
[----:B------:R-:W-:Y:S02]  /*1c90*/  @!P6 IMAD.MOV R37, RZ, RZ, -R37 ;  /* 0x000000ffff25e224 */ /* 0x000fe400078e0a25 */
[----:B------:R-:W-:Y:S01]  /*1ca0*/  @!P4 IMAD.MOV R29, RZ, RZ, -R29 ;  /* 0x000000ffff1dc224 */ /* 0x000fe200078e0a1d */
[----:B------:R-:W-:Y:S01]  /*1cb0*/  ISETP.GT.U32.AND P6, PT, R2, R45, PT ;  /* 0x0000002d0200720c */ /* 0x000fe20003fc4070 */
[----:B------:R-:W-:Y:S01]  /*1cc0*/  @!P2 IMAD.IADD R3, R3, 0x1, -R2 ;  /* 0x000000010303a824 */ /* 0x000fe200078e0a02 */
[----:B------:R-:W-:Y:S01]  /*1cd0*/  ISETP.GE.AND P4, PT, R12, RZ, PT ;  /* 0x000000ff0c00720c */ /* 0x000fe20003f86270 */
[----:B------:R-:W-:-:S04]  /*1ce0*/  IMAD.HI.U32 R12, R4, R41, RZ ;  /* 0x00000029040c7227 */ /* 0x000fc800078e00ff */
[----:B------:R-:W-:Y:S02]  /*1cf0*/  @!P1 IMAD.IADD R43, R43, 0x1, -R2 ;  /* 0x000000012b2b9824 */ /* 0x000fe400078e0a02 */
[----:B------:R-:W-:Y:S02]  /*1d00*/  IMAD.MOV R12, RZ, RZ, -R12 ;  /* 0x000000ffff0c7224 */ /* 0x000fe400078e0a0c */
[C---:B------:R-:W-:Y:S01]  /*1d10*/  IMAD R7, R2.reuse, R7, R35 ;  /* 0x0000000702077224 */ /* 0x040fe200078e0223 */
[C---:B------:R-:W-:Y:S01]  /*1d20*/  ISETP.GT.U32.AND P1, PT, R2.reuse, R43, PT ;  /* 0x0000002b0200720c */ /* 0x040fe20003f24070 */
[----:B------:R-:W-:Y:S02]  /*1d30*/  @!P6 IMAD.IADD R45, R45, 0x1, -R2 ;  /* 0x000000012d2de824 */ /* 0x000fe400078e0a02 */
[C---:B------:R-:W-:Y:S01]  /*1d40*/  IMAD R41, R2.reuse, R12, R41 ;  /* 0x0000000c02297224 */ /* 0x040fe200078e0229 */
[C---:B------:R-:W-:Y:S01]  /*1d50*/  ISETP.GT.U32.AND P2, PT, R2.reuse, R7, PT ;  /* 0x000000070200720c */ /* 0x040fe20003f44070 */
[----:B------:R-:W-:Y:S01]  /*1d60*/  IMAD.MOV.U32 R35, RZ, RZ, R3 ;  /* 0x000000ffff237224 */ /* 0x000fe200078e0003 */
[----:B------:R-:W-:Y:S01]  /*1d70*/  ISETP.GT.U32.AND P6, PT, R2, R45, PT ;  /* 0x0000002d0200720c */ /* 0x000fe20003fc4070 */
[----:B------:R-:W-:-:S04]  /*1d80*/  IMAD.HI.U32 R8, R4, R49, RZ ;  /* 0x0000003104087227 */ /* 0x000fc800078e00ff */
[----:B------:R-:W-:Y:S01]  /*1d90*/  @!P5 IMAD.MOV R35, RZ, RZ, -R35 ;  /* 0x000000ffff23d224 */ /* 0x000fe200078e0a23 */
[----:B------:R-:W-:Y:S01]  /*1da0*/  ISETP.GT.U32.AND P5, PT, R2, R41, PT ;  /* 0x000000290200720c */ /* 0x000fe20003fa4070 */
[----:B------:R-:W-:-:S04]  /*1db0*/  IMAD.HI.U32 R12, R4, R51, RZ ;  /* 0x00000033040c7227 */ /* 0x000fc800078e00ff */
[----:B------:R-:W-:Y:S02]  /*1dc0*/  IMAD.MOV R8, RZ, RZ, -R8 ;  /* 0x000000ffff087224 */ /* 0x000fe400078e0a08 */
[----:B------:R-:W-:Y:S02]  /*1dd0*/  IMAD.MOV R12, RZ, RZ, -R12 ;  /* 0x000000ffff0c7224 */ /* 0x000fe400078e0a0c */
[----:B------:R-:W-:Y:S02]  /*1de0*/  IMAD R49, R2, R8, R49 ;  /* 0x0000000802317224 */ /* 0x000fe400078e0231 */
[----:B------:R-:W-:Y:S01]  /*1df0*/  @!P3 IMAD.MOV R33, RZ, RZ, -R33 ;  /* 0x000000ffff21b224 */ /* 0x000fe200078e0a21 */
[----:B------:R-:W-:Y:S01]  /*1e00*/  ISETP.GE.AND P3, PT, R18, RZ, PT ;  /* 0x000000ff1200720c */ /* 0x000fe20003f66270 */
[----:B------:R-:W-:Y:S01]  /*1e10*/  IMAD R51, R2, R12, R51 ;  /* 0x0000000c02337224 */ /* 0x000fe200078e0233 */
[----:B------:R-:W-:Y:S01]  /*1e20*/  LOP3.LUT R18, R22, 0x38, RZ, 0xfc, !PT ;  /* 0x0000003816127812 */ /* 0x000fe200078efcff */
[--C-:B------:R-:W-:Y:S01]  /*1e30*/  @!P1 IMAD.IADD R43, R43, 0x1, -R2.reuse ;  /* 0x000000012b2b9824 */ /* 0x100fe200078e0a02 */
[C---:B------:R-:W-:Y:S01]  /*1e40*/  ISETP.GT.U32.AND P1, PT, R2.reuse, R49, PT ;  /* 0x000000310200720c */ /* 0x040fe20003f24070 */
[--C-:B------:R-:W-:Y:S01]  /*1e50*/  @!P6 IMAD.IADD R45, R45, 0x1, -R2.reuse ;  /* 0x000000012d2de824 */ /* 0x100fe200078e0a02 */
[----:B------:R-:W-:Y:S01]  /*1e60*/  ISETP.GT.U32.AND P6, PT, R2, R51, PT ;  /* 0x000000330200720c */ /* 0x000fe20003fc4070 */
[--C-:B------:R-:W-:Y:S01]  /*1e70*/  @!P5 IMAD.IADD R41, R41, 0x1, -R2.reuse ;  /* 0x000000012929d824 */ /* 0x100fe200078e0a02 */
[----:B------:R-:W-:Y:S01]  /*1e80*/  IABS R39, R18 ;  /* 0x0000001200277213 */ /* 0x000fe20000000000 */
[----:B------:R-:W-:-:S02]  /*1e90*/  @!P2 IMAD.IADD R7, R7, 0x1, -R2 ;  /* 0x000000010707a824 */ /* 0x000fc400078e0a02 */
[----:B------:R-:W-:Y:S01]  /*1ea0*/  IMAD.HI.U32 R12, R4, R55, RZ ;  /* 0x00000037040c7227 */ /* 0x000fe200078e00ff */
[C---:B------:R-:W-:Y:S02]  /*1eb0*/  ISETP.GT.U32.AND P5, PT, R2.reuse, R41, PT ;  /* 0x000000290200720c */ /* 0x040fe40003fa4070 */
[----:B------:R-:W-:Y:S01]  /*1ec0*/  ISETP.GT.U32.AND P2, PT, R2, R7, PT ;  /* 0x000000070200720c */ /* 0x000fe20003f44070 */
[----:B------:R-:W-:-:S04]  /*1ed0*/  IMAD.HI.U32 R3, R4, R39, RZ ;  /* 0x0000002704037227 */ /* 0x000fc800078e00ff */
[--C-:B------:R-:W-:Y:S02]  /*1ee0*/  @!P1 IMAD.IADD R49, R49, 0x1, -R2.reuse ;  /* 0x0000000131319824 */ /* 0x100fe400078e0a02 */
[----:B------:R-:W-:Y:S02]  /*1ef0*/  IMAD.MOV R3, RZ, RZ, -R3 ;  /* 0x000000ffff037224 */ /* 0x000fe400078e0a03 */
[--C-:B------:R-:W-:Y:S01]  /*1f00*/  @!P6 IMAD.IADD R51, R51, 0x1, -R2.reuse ;  /* 0x000000013333e824 */ /* 0x100fe200078e0a02 */
[C---:B------:R-:W-:Y:S01]  /*1f10*/  ISETP.GT.U32.AND P6, PT, R2.reuse, R49, PT ;  /* 0x000000310200720c */ /* 0x040fe20003fc4070 */
[C---:B------:R-:W-:Y:S02]  /*1f20*/  IMAD R3, R2.reuse, R3, R39 ;  /* 0x0000000302037224 */ /* 0x040fe400078e0227 */
[----:B------:R-:W-:Y:S02]  /*1f30*/  @!P5 IMAD.IADD R41, R41, 0x1, -R2 ;  /* 0x000000012929d824 */ /* 0x000fe400078e0a02 */
[----:B------:R-:W-:Y:S01]  /*1f40*/  IMAD.MOV R12, RZ, RZ, -R12 ;  /* 0x000000ffff0c7224 */ /* 0x000fe200078e0a0c */
[----:B------:R-:W-:Y:S01]  /*1f50*/  ISETP.GT.U32.AND P5, PT, R2, R3, PT ;  /* 0x000000030200720c */ /* 0x000fe20003fa4070 */
[----:B------:R-:W-:Y:S01]  /*1f60*/  @!P2 IMAD.IADD R7, R7, 0x1, -R2 ;  /* 0x000000010707a824 */ /* 0x000fe200078e0a02 */
[----:B------:R-:W-:Y:S01]  /*1f70*/  ISETP.GE.AND P2, PT, R24, RZ, PT ;  /* 0x000000ff1800720c */ /* 0x000fe20003f46270 */
[----:B------:R-:W-:Y:S01]  /*1f80*/  IMAD R55, R2, R12, R55 ;  /* 0x0000000c02377224 */ /* 0x000fe200078e0237 */
[----:B------:R-:W-:Y:S01]  /*1f90*/  LOP3.LUT R24, R22, 0x2c, RZ, 0xfc, !PT ;  /* 0x0000002c16187812 */ /* 0x000fe200078efcff */
[----:B------:R-:W-:-:S02]  /*1fa0*/  IMAD.MOV.U32 R39, RZ, RZ, R7 ;  /* 0x000000ffff277224 */ /* 0x000fc400078e0007 */
[----:B------:R-:W-:Y:S01]  /*1fb0*/  @!P6 IMAD.IADD R49, R49, 0x1, -R2 ;  /* 0x000000013131e824 */ /* 0x000fe200078e0a02 */
[----:B------:R-:W-:Y:S01]  /*1fc0*/  ISETP.GT.U32.AND P6, PT, R2, R55, PT ;  /* 0x000000370200720c */ /* 0x000fe20003fc4070 */
[----:B------:R-:W-:Y:S01]  /*1fd0*/  IMAD.HI.U32 R7, R4, R47, RZ ;  /* 0x0000002f04077227 */ /* 0x000fe200078e00ff */
[----:B------:R-:W-:-:S03]  /*1fe0*/  IABS R53, R24 ;  /* 0x0000001800357213 */ /* 0x000fc60000000000 */
[----:B------:R-:W-:Y:S01]  /*1ff0*/  @!P5 IMAD.IADD R3, R3, 0x1, -R2 ;  /* 0x000000010303d824 */ /* 0x000fe200078e0a02 */
[----:B------:R-:W-:Y:S01]  /*2000*/  ISETP.GE.AND P5, PT, R18, RZ, PT ;  /* 0x000000ff1200720c */ /* 0x000fe20003fa6270 */
[----:B------:R-:W-:Y:S02]  /*2010*/  IMAD.MOV R7, RZ, RZ, -R7 ;  /* 0x000000ffff077224 */ /* 0x000fe400078e0a07 */
[----:B------:R-:W-:Y:S01]  /*2020*/  IMAD.HI.U32 R8, R4, R53, RZ ;  /* 0x0000003504087227 */ /* 0x000fe200078e00ff */
[----:B------:R-:W-:-:S03]  /*2030*/  ISETP.GT.U32.AND P1, PT, R2, R3, PT ;  /* 0x000000030200720c */ /* 0x000fc60003f24070 */
[----:B------:R-:W-:Y:S01]  /*2040*/  @!P4 IMAD.MOV R39, RZ, RZ, -R39 ;  /* 0x000000ffff27c224 */ /* 0x000fe200078e0a27 */
[C---:B------:R-:W-:Y:S01]  /*2050*/  ISETP.GT.U32.AND P4, PT, R2.reuse, R51, PT ;  /* 0x000000330200720c */ /* 0x040fe20003f84070 */
[----:B------:R-:W-:Y:S02]  /*2060*/  IMAD R7, R2, R7, R47 ;  /* 0x0000000702077224 */ /* 0x000fe400078e022f */
[----:B------:R-:W-:-:S04]  /*2070*/  IMAD.HI.U32 R16, R4, R57, RZ ;  /* 0x0000003904107227 */ /* 0x000fc800078e00ff */
[----:B------:R-:W-:Y:S02]  /*2080*/  IMAD.MOV R8, RZ, RZ, -R8 ;  /* 0x000000ffff087224 */ /* 0x000fe400078e0a08 */
[----:B------:R-:W-:Y:S01]  /*2090*/  @!P6 IMAD.IADD R55, R55, 0x1, -R2 ;  /* 0x000000013737e824 */ /* 0x000fe200078e0a02 */
[C---:B------:R-:W-:Y:S01]  /*20a0*/  ISETP.GT.U32.AND P6, PT, R2.reuse, R7, PT ;  /* 0x000000070200720c */ /* 0x040fe20003fc4070 */
[----:B------:R-:W-:Y:S02]  /*20b0*/  IMAD.MOV R16, RZ, RZ, -R16 ;  /* 0x000000ffff107224 */ /* 0x000fe400078e0a10 */
[----:B------:R-:W-:Y:S02]  /*20c0*/  IMAD R53, R2, R8, R53 ;  /* 0x0000000802357224 */ /* 0x000fe400078e0235 */
[----:B------:R-:W-:-:S04]  /*20d0*/  IMAD.HI.U32 R8, R4, R61, RZ ;  /* 0x0000003d04087227 */ /* 0x000fc800078e00ff */
[C---:B------:R-:W-:Y:S02]  /*20e0*/  IMAD R57, R2.reuse, R16, R57 ;  /* 0x0000001002397224 */ /* 0x040fe400078e0239 */
[----:B------:R-:W-:Y:S02]  /*20f0*/  IMAD.MOV R8, RZ, RZ, -R8 ;  /* 0x000000ffff087224 */ /* 0x000fe400078e0a08 */
[--C-:B------:R-:W-:Y:S01]  /*2100*/  @!P1 IMAD.IADD R3, R3, 0x1, -R2.reuse ;  /* 0x0000000103039824 */ /* 0x100fe200078e0a02 */
[C---:B------:R-:W-:Y:S01]  /*2110*/  ISETP.GT.U32.AND P1, PT, R2.reuse, R53, PT ;  /* 0x000000350200720c */ /* 0x040fe20003f24070 */
[--C-:B------:R-:W-:Y:S01]  /*2120*/  @!P4 IMAD.IADD R51, R51, 0x1, -R2.reuse ;  /* 0x000000013333c824 */ /* 0x100fe200078e0a02 */
[C---:B------:R-:W-:Y:S01]  /*2130*/  ISETP.GT.U32.AND P4, PT, R2.reuse, R57, PT ;  /* 0x000000390200720c */ /* 0x040fe20003f84070 */
[----:B------:R-:W-:Y:S02]  /*2140*/  IMAD R61, R2, R8, R61 ;  /* 0x00000008023d7224 */ /* 0x000fe400078e023d */
[----:B------:R-:W-:-:S02]  /*2150*/  @!P6 IMAD.IADD R7, R7, 0x1, -R2 ;  /* 0x000000010707e824 */ /* 0x000fc400078e0a02 */
[----:B------:R-:W-:Y:S01]  /*2160*/  IMAD.HI.U32 R12, R4, R63, RZ ;  /* 0x0000003f040c7227 */ /* 0x000fe200078e00ff */
[----:B------:R-:W-:-:S03]  /*2170*/  ISETP.GT.U32.AND P6, PT, R2, R61, PT ;  /* 0x0000003d0200720c */ /* 0x000fc60003fc4070 */
[----:B------:R-:W-:Y:S02]  /*2180*/  IMAD.MOV R12, RZ, RZ, -R12 ;  /* 0x000000ffff0c7224 */ /* 0x000fe400078e0a0c */
[--C-:B------:R-:W-:Y:S01]  /*2190*/  @!P1 IMAD.IADD R53, R53, 0x1, -R2.reuse ;  /* 0x0000000135359824 */ /* 0x100fe200078e0a02 */
[----:B------:R-:W-:Y:S01]  /*21a0*/  ISETP.GE.AND P1, PT, R26, RZ, PT ;  /* 0x000000ff1a00720c */ /* 0x000fe20003f26270 */
[--C-:B------:R-:W-:Y:S01]  /*21b0*/  @!P4 IMAD.IADD R57, R57, 0x1, -R2.reuse ;  /* 0x000000013939c824 */ /* 0x100fe200078e0a02 */
[----:B------:R-:W-:Y:S01]  /*21c0*/  ISETP.GE.AND P4, PT, R28, RZ, PT ;  /* 0x000000ff1c00720c */ /* 0x000fe20003f86270 */
[----:B------:R-:W-:Y:S01]  /*21d0*/  IMAD R63, R2, R12, R63 ;  /* 0x0000000c023f7224 */ /* 0x000fe200078e023f */
[C---:B------:R-:W-:Y:S01]  /*21e0*/  LOP3.LUT R26, R22.reuse, 0x10, RZ, 0xfc, !PT ;  /* 0x00000010161a7812 */ /* 0x040fe200078efcff */
[----:B------:R-:W-:Y:S01]  /*21f0*/  @!P0 IMAD.MOV R41, RZ, RZ, -R41 ;  /* 0x000000ffff298224 */ /* 0x000fe200078e0a29 */
[----:B------:R-:W-:Y:S01]  /*2200*/  LOP3.LUT R28, R22, 0xc, RZ, 0xfc, !PT ;  /* 0x0000000c161c7812 */ /* 0x000fe200078efcff */
[----:B------:R-:W-:Y:S01]  /*2210*/  @!P6 IMAD.IADD R61, R61, 0x1, -R2 ;  /* 0x000000013d3de824 */ /* 0x000fe200078e0a02 */
[----:B------:R-:W-:Y:S01]  /*2220*/  IABS R67, R26 ;  /* 0x0000001a00437213 */ /* 0x000fe20000000000 */
[----:B------:R-:W-:Y:S01]  /*2230*/  @!P3 IMAD.MOV R43, RZ, RZ, -R43 ;  /* 0x000000ffff2bb224 */ /* 0x000fe200078e0a2b */
[----:B------:R-:W-:Y:S01]  /*2240*/  IABS R69, R28 ;  /* 0x0000001c00457213 */ /* 0x000fe20000000000 */
[----:B------:R-:W-:Y:S01]  /*2250*/  IMAD.HI.U32 R16, R4, R65, RZ ;  /* 0x0000004104107227 */ /* 0x000fe200078e00ff */
[----:B------:R-:W-:-:S02]  /*2260*/  ISETP.GT.U32.AND P6, PT, R2, R63, PT ;  /* 0x0000003f0200720c */ /* 0x000fc40003fc4070 */
[----:B------:R-:W-:Y:S01]  /*2270*/  ISETP.GT.U32.AND P0, PT, R2, R53, PT ;  /* 0x000000350200720c */ /* 0x000fe20003f04070 */
[----:B------:R-:W-:Y:S01]  /*2280*/  IMAD.HI.U32 R8, R4, R67, RZ ;  /* 0x0000004304087227 */ /* 0x000fe200078e00ff */
[----:B------:R-:W-:-:S03]  /*2290*/  ISETP.GT.U32.AND P3, PT, R2, R55, PT ;  /* 0x000000370200720c */ /* 0x000fc60003f64070 */
[----:B------:R-:W-:-:S04]  /*22a0*/  IMAD.HI.U32 R12, R4, R69, RZ ;  /* 0x00000045040c7227 */ /* 0x000fc800078e00ff */
[----:B------:R-:W-:Y:S02]  /*22b0*/  IMAD.MOV R16, RZ, RZ, -R16 ;  /* 0x000000ffff107224 */ /* 0x000fe400078e0a10 */
[----:B------:R-:W-:Y:S02]  /*22c0*/  IMAD.MOV R8, RZ, RZ, -R8 ;  /* 0x000000ffff087224 */ /* 0x000fe400078e0a08 */
[----:B------:R-:W-:Y:S02]  /*22d0*/  IMAD.MOV R12, RZ, RZ, -R12 ;  /* 0x000000ffff0c7224 */ /* 0x000fe400078e0a0c */
[----:B------:R-:W-:Y:S02]  /*22e0*/  IMAD.MOV.U32 R47, RZ, RZ, R3 ;  /* 0x000000ffff2f7224 */ /* 0x000fe400078e0003 */
[----:B------:R-:W-:Y:S01]  /*22f0*/  @!P1 IMAD.MOV R49, RZ, RZ, -R49 ;  /* 0x000000ffff319224 */ /* 0x000fe200078e0a31 */
[C---:B------:R-:W-:Y:S01]  /*2300*/  ISETP.GT.U32.AND P1, PT, R2.reuse, R61, PT ;  /* 0x0000003d0200720c */ /* 0x040fe20003f24070 */
[----:B------:R-:W-:-:S02]  /*2310*/  IMAD R65, R2, R16, R65 ;  /* 0x0000001002417224 */ /* 0x000fc400078e0241 */
[C---:B------:R-:W-:Y:S01]  /*2320*/  IMAD R67, R2.reuse, R8, R67 ;  /* 0x0000000802437224 */ /* 0x040fe200078e0243 */
[----:B------:R-:W-:Y:S01]  /*2330*/  LOP3.LUT R8, RZ, R9, RZ, 0x33, !PT ;  /* 0x00000009ff087212 */ /* 0x000fe200078e33ff */
[C---:B------:R-:W-:Y:S02]  /*2340*/  IMAD R69, R2.reuse, R12, R69 ;  /* 0x0000000c02457224 */ /* 0x040fe400078e0245 */
[----:B------:R-:W-:Y:S02]  /*2350*/  @!P6 IMAD.IADD R63, R63, 0x1, -R2 ;  /* 0x000000013f3fe824 */ /* 0x000fe400078e0a02 */
[----:B------:R-:W-:Y:S01]  /*2360*/  @!P2 IMAD.MOV R45, RZ, RZ, -R45 ;  /* 0x000000ffff2da224 */ /* 0x000fe200078e0a2d */
[C---:B------:R-:W-:Y:S01]  /*2370*/  ISETP.GT.U32.AND P2, PT, R2.reuse, R57, PT ;  /* 0x000000390200720c */ /* 0x040fe20003f44070 */
[----:B------:R-:W-:Y:S01]  /*2380*/  @!P5 IMAD.MOV R47, RZ, RZ, -R47 ;  /* 0x000000ffff2fd224 */ /* 0x000fe200078e0a2f */
[----:B------:R-:W-:Y:S01]  /*2390*/  ISETP.GT.U32.AND P5, PT, R2, R7, PT ;  /* 0x000000070200720c */ /* 0x000fe20003fa4070 */
[----:B------:R-:W-:Y:S01]  /*23a0*/  IMAD.HI.U32 R16, R4, R71, RZ ;  /* 0x0000004704107227 */ /* 0x000fe200078e00ff */
[----:B------:R-:W-:-:S03]  /*23b0*/  ISETP.GT.U32.AND P6, PT, R2, R63, PT ;  /* 0x0000003f0200720c */ /* 0x000fc60003fc4070 */
[----:B------:R-:W-:-:S04]  /*23c0*/  IMAD.HI.U32 R18, R4, R73, RZ ;  /* 0x0000004904127227 */ /* 0x000fc800078e00ff */
[----:B------:R-:W-:-:S04]  /*23d0*/  IMAD.HI.U32 R4, R4, R75, RZ ;  /* 0x0000004b04047227 */ /* 0x000fc800078e00ff */
[----:B------:R-:W-:Y:S01]  /*23e0*/  @!P4 IMAD.MOV R51, RZ, RZ, -R51 ;  /* 0x000000ffff33c224 */ /* 0x000fe200078e0a33 */
[C---:B------:R-:W-:Y:S01]  /*23f0*/  ISETP.GT.U32.AND P4, PT, R2.reuse, R65, PT ;  /* 0x000000410200720c */ /* 0x040fe20003f84070 */
[--C-:B------:R-:W-:Y:S01]  /*2400*/  @!P0 IMAD.IADD R53, R53, 0x1, -R2.reuse ;  /* 0x0000000135358824 */ /* 0x100fe200078e0a02 */
[C---:B------:R-:W-:Y:S01]  /*2410*/  ISETP.GT.U32.AND P0, PT, R2.reuse, R67, PT ;  /* 0x000000430200720c */ /* 0x040fe20003f04070 */
[----:B------:R-:W-:Y:S01]  /*2420*/  @!P3 IMAD.IADD R55, R55, 0x1, -R2 ;  /* 0x000000013737b824 */ /* 0x000fe200078e0a02 */
[----:B------:R-:W-:Y:S01]  /*2430*/  ISETP.GT.U32.AND P3, PT, R2, R69, PT ;  /* 0x000000450200720c */ /* 0x000fe20003f64070 */
[----:B------:R-:W-:Y:S02]  /*2440*/  IMAD.MOV R16, RZ, RZ, -R16 ;  /* 0x000000ffff107224 */ /* 0x000fe400078e0a10 */
[----:B------:R-:W-:Y:S02]  /*2450*/  IMAD.MOV R4, RZ, RZ, -R4 ;  /* 0x000000ffff047224 */ /* 0x000fe400078e0a04 */
[----:B------:R-:W-:-:S02]  /*2460*/  IMAD.MOV R18, RZ, RZ, -R18 ;  /* 0x000000ffff127224 */ /* 0x000fc400078e0a12 */
[C---:B------:R-:W-:Y:S02]  /*2470*/  IMAD R71, R2.reuse, R16, R71 ;  /* 0x0000001002477224 */ /* 0x040fe400078e0247 */
[----:B------:R-:W-:Y:S02]  /*2480*/  IMAD R75, R2, R4, R75 ;  /* 0x00000004024b7224 */ /* 0x000fe400078e024b */
[--C-:B------:R-:W-:Y:S01]  /*2490*/  @!P1 IMAD.IADD R61, R61, 0x1, -R2.reuse ;  /* 0x000000013d3d9824 */ /* 0x100fe200078e0a02 */
        /* <DEDUP_REMOVED lines=8> */
[----:B------:R-:W-:Y:S01]  /*2520*/  ISETP.GE.AND P6, PT, R30, RZ, PT ;  /* 0x000000ff1e00720c */ /* 0x000fe20003fc6270 */
[--C-:B------:R-:W-:Y:S01]  /*2530*/  @!P4 IMAD.IADD R65, R65, 0x1, -R2.reuse ;  /* 0x000000014141c824 */ /* 0x100fe200078e0a02 */
[----:B------:R-:W-:Y:S01]  /*2540*/  ISETP.GT.U32.AND P4, PT, R2, R73, PT ;  /* 0x000000490200720c */ /* 0x000fe20003f84070 */
[--C-:B------:R-:W-:Y:S01]  /*2550*/  @!P0 IMAD.IADD R67, R67, 0x1, -R2.reuse ;  /* 0x0000000143438824 */ /* 0x100fe200078e0a02 */
[----:B------:R-:W-:Y:S01]  /*2560*/  ISETP.GE.AND P0, PT, R32, RZ, PT ;  /* 0x000000ff2000720c */ /* 0x000fe20003f06270 */
[--C-:B------:R-:W-:Y:S01]  /*2570*/  @!P3 IMAD.IADD R69, R69, 0x1, -R2.reuse ;  /* 0x000000014545b824 */ /* 0x100fe200078e0a02 */
[----:B------:R-:W-:Y:S01]  /*2580*/  ISETP.GE.AND P3, PT, R34, RZ, PT ;  /* 0x000000ff2200720c */ /* 0x000fe20003f66270 */
[----:B------:R-:W-:Y:S01]  /*2590*/  @!P1 IMAD.MOV R53, RZ, RZ, -R53 ;  /* 0x000000ffff359224 */ /* 0x000fe200078e0a35 */
[----:B------:R-:W-:Y:S01]  /*25a0*/  ISETP.GT.U32.AND P1, PT, R2, R65, PT ;  /* 0x000000410200720c */ /* 0x000fe20003f24070 */
[--C-:B------:R-:W-:Y:S01]  /*25b0*/  @!P2 IMAD.IADD R75, R75, 0x1, -R2.reuse ;  /* 0x000000014b4ba824 */ /* 0x100fe200078e0a02 */
[----:B------:R-:W-:Y:S01]  /*25c0*/  ISETP.GE.AND P2, PT, R36, RZ, PT ;  /* 0x000000ff2400720c */ /* 0x000fe20003f46270 */
[--C-:B------:R-:W-:Y:S01]  /*25d0*/  @!P5 IMAD.IADD R71, R71, 0x1, -R2.reuse ;  /* 0x000000014747d824 */ /* 0x100fe200078e0a02 */
[----:B------:R-:W-:Y:S01]  /*25e0*/  ISETP.GE.AND P5, PT, R38, RZ, PT ;  /* 0x000000ff2600720c */ /* 0x000fe20003fa6270 */
[----:B------:R-:W-:Y:S01]  /*25f0*/  IMAD.MOV.U32 R59, RZ, RZ, R7 ;  /* 0x000000ffff3b7224 */ /* 0x000fe200078e0007 */
[----:B------:R-:W-:Y:S01]  /*2600*/  CS2R R88, SRZ ;  /* 0x0000000000587805 */ /* 0x000fe2000001ff00 */
[--C-:B------:R-:W-:Y:S01]  /*2610*/  @!P4 IMAD.IADD R73, R73, 0x1, -R2.reuse ;  /* 0x000000014949c824 */ /* 0x100fe200078e0a02 */
[C---:B------:R-:W-:Y:S01]  /*2620*/  ISETP.GT.U32.AND P4, PT, R2.reuse, R67, PT ;  /* 0x000000430200720c */ /* 0x040fe20003f84070 */
[----:B------:R-:W-:Y:S01]  /*2630*/  @!P6 IMAD.MOV R55, RZ, RZ, -R55 ;  /* 0x000000ffff37e224 */ /* 0x000fe200078e0a37 */
[C---:B------:R-:W-:Y:S01]  /*2640*/  ISETP.GT.U32.AND P6, PT, R2.reuse, R71, PT ;  /* 0x000000470200720c */ /* 0x040fe20003fc4070 */
[----:B------:R-:W-:Y:S01]  /*2650*/  @!P0 IMAD.MOV R57, RZ, RZ, -R57 ;  /* 0x000000ffff398224 */ /* 0x000fe200078e0a39 */
[C---:B------:R-:W-:Y:S01]  /*2660*/  ISETP.GT.U32.AND P0, PT, R2.reuse, R69, PT ;  /* 0x000000450200720c */ /* 0x040fe20003f04070 */
[----:B------:R-:W-:Y:S01]  /*2670*/  @!P3 IMAD.MOV R59, RZ, RZ, -R59 ;  /* 0x000000ffff3bb224 */ /* 0x000fe200078e0a3b */
[----:B------:R-:W-:Y:S01]  /*2680*/  ISETP.GT.U32.AND P3, PT, R2, R75, PT ;  /* 0x0000004b0200720c */ /* 0x000fe20003f64070 */
[--C-:B------:R-:W-:Y:S01]  /*2690*/  @!P1 IMAD.IADD R65, R65, 0x1, -R2.reuse ;  /* 0x0000000141419824 */ /* 0x100fe200078e0a02 */
[----:B------:R-:W-:Y:S01]  /*26a0*/  ISETP.GE.AND P1, PT, R40, RZ, PT ;  /* 0x000000ff2800720c */ /* 0x000fe20003f26270 */
[----:B------:R-:W-:Y:S01]  /*26b0*/  @!P2 IMAD.MOV R61, RZ, RZ, -R61 ;  /* 0x000000ffff3da224 */ /* 0x000fe200078e0a3d */
[----:B------:R-:W-:Y:S01]  /*26c0*/  ISETP.GT.U32.AND P2, PT, R2, R73, PT ;  /* 0x000000490200720c */ /* 0x000fe20003f44070 */
[----:B------:R-:W-:Y:S01]  /*26d0*/  @!P5 IMAD.MOV R63, RZ, RZ, -R63 ;  /* 0x000000ffff3fd224 */ /* 0x000fe200078e0a3f */
[----:B------:R-:W-:Y:S01]  /*26e0*/  ISETP.GE.AND P5, PT, R22, RZ, PT ;  /* 0x000000ff1600720c */ /* 0x000fe20003fa6270 */
[--C-:B------:R-:W-:Y:S01]  /*26f0*/  @!P4 IMAD.IADD R67, R67, 0x1, -R2.reuse ;  /* 0x000000014343c824 */ /* 0x100fe200078e0a02 */
[----:B------:R-:W-:Y:S01]  /*2700*/  ISETP.GE.AND P4, PT, R26, RZ, PT ;  /* 0x000000ff1a00720c */ /* 0x000fe20003f86270 */
[--C-:B------:R-:W-:Y:S01]  /*2710*/  @!P6 IMAD.IADD R71, R71, 0x1, -R2.reuse ;  /* 0x000000014747e824 */ /* 0x100fe200078e0a02 */
[----:B------:R-:W-:Y:S01]  /*2720*/  ISETP.GE.AND P6, PT, R44, RZ, PT ;  /* 0x000000ff2c00720c */ /* 0x000fe20003fc6270 */
[--C-:B------:R-:W-:Y:S01]  /*2730*/  @!P0 IMAD.IADD R69, R69, 0x1, -R2.reuse ;  /* 0x0000000145458824 */ /* 0x100fe200078e0a02 */
[----:B------:R-:W-:Y:S01]  /*2740*/  ISETP.GE.AND P0, PT, R28, RZ, PT ;  /* 0x000000ff1c00720c */ /* 0x000fe20003f06270 */
[--C-:B------:R-:W-:Y:S01]  /*2750*/  @!P3 IMAD.IADD R75, R75, 0x1, -R2.reuse ;  /* 0x000000014b4bb824 */ /* 0x100fe200078e0a02 */
[----:B------:R-:W-:Y:S01]  /*2760*/  ISETP.GE.AND P3, PT, R42, RZ, PT ;  /* 0x000000ff2a00720c */ /* 0x000fe20003f66270 */
[----:B------:R-:W-:Y:S01]  /*2770*/  @!P1 IMAD.MOV R65, RZ, RZ, -R65 ;  /* 0x000000ffff419224 */ /* 0x000fe200078e0a41 */
[----:B------:R-:W-:Y:S01]  /*2780*/  ISETP.NE.AND P1, PT, R9, RZ, PT ;  /* 0x000000ff0900720c */ /* 0x000fe20003f25270 */
[----:B------:R-:W-:-:S02]  /*2790*/  @!P2 IMAD.IADD R73, R73, 0x1, -R2 ;  /* 0x000000014949a824 */ /* 0x000fc400078e0a02 */
[----:B------:R-:W-:Y:S01]  /*27a0*/  IMAD R7, R60, UR13, RZ ;  /* 0x0000000d3c077c24 */ /* 0x000fe2000f8e02ff */
[C---:B------:R-:W-:Y:S01]  /*27b0*/  SEL R9, R8.reuse, R5, !P1 ;  /* 0x0000000508097207 */ /* 0x040fe20004800000 */
[----:B------:R-:W-:Y:S01]  /*27c0*/  @!P4 IMAD.MOV R67, RZ, RZ, -R67 ;  /* 0x000000ffff43c224 */ /* 0x000fe200078e0a43 */
[C---:B------:R-:W-:Y:S01]  /*27d0*/  SEL R13, R8.reuse, R13, !P1 ;  /* 0x0000000d080d7207 */ /* 0x040fe20004800000 */
[----:B------:R-:W-:Y:S01]  /*27e0*/  @!P6 IMAD.MOV R73, RZ, RZ, -R73 ;  /* 0x000000ffff49e224 */ /* 0x000fe200078e0a49 */
[C---:B------:R-:W-:Y:S01]  /*27f0*/  SEL R17, R8.reuse, R17, !P1 ;  /* 0x0000001108117207 */ /* 0x040fe20004800000 */
[----:B------:R-:W-:Y:S01]  /*2800*/  @!P0 IMAD.MOV R69, RZ, RZ, -R69 ;  /* 0x000000ffff458224 */ /* 0x000fe200078e0a45 */
[----:B------:R-:W-:Y:S01]  /*2810*/  LEA R12, P2, R7, UR8, 0x1 ;  /* 0x00000008070c7c11 */ /* 0x000fe2000f8408ff */
[----:B------:R-:W-:Y:S01]  /*2820*/  @!P3 IMAD.MOV R71, RZ, RZ, -R71 ;  /* 0x000000ffff47b224 */ /* 0x000fe200078e0a47 */
[C---:B------:R-:W-:Y:S01]  /*2830*/  SEL R19, R8.reuse, R19, !P1 ;  /* 0x0000001308137207 */ /* 0x040fe20004800000 */
[----:B------:R-:W-:Y:S01]  /*2840*/  @!P5 IMAD.MOV R75, RZ, RZ, -R75 ;  /* 0x000000ffff4bd224 */ /* 0x000fe200078e0a4b */
[----:B------:R-:W-:Y:S01]  /*2850*/  SEL R21, R8, R21, !P1 ;  /* 0x0000001508157207 */ /* 0x000fe20004800000 */
[----:B------:R-:W-:Y:S01]  /*2860*/  IMAD R2, R20, UR4, RZ ;  /* 0x0000000414027c24 */ /* 0x000fe2000f8e02ff */
[----:B------:R-:W-:Y:S01]  /*2870*/  SEL R23, R8, R23, !P1 ;  /* 0x0000001708177207 */ /* 0x000fe20004800000 */
[----:B------:R-:W-:Y:S01]  /*2880*/  IMAD R5, R6, UR4, RZ ;  /* 0x0000000406057c24 */ /* 0x000fe2000f8e02ff */
[----:B------:R-:W-:Y:S01]  /*2890*/  ULDC UR4, c[0x0][0x240] ;  /* 0x0000900000047ab9 */ /* 0x000fe20000000800 */
[C---:B------:R-:W-:Y:S01]  /*28a0*/  SEL R25, R8.reuse, R25, !P1 ;  /* 0x0000001908197207 */ /* 0x040fe20004800000 */
[----:B------:R-:W-:Y:S01]  /*28b0*/  IMAD R9, R9, UR4, RZ ;  /* 0x0000000409097c24 */ /* 0x000fe2000f8e02ff */
        /* <DEDUP_REMOVED lines=46> */
[----:B------:R-:W-:Y:S01]  /*2ba0*/  SEL R73, R8, R73, !P1 ;  /* 0x0000004908497207 */ /* 0x000fe20004800000 */
[----:B------:R-:W-:Y:S01]  /*2bb0*/  IMAD R61, R61, UR4, RZ ;  /* 0x000000043d3d7c24 */ /* 0x000fe2000f8e02ff */
[----:B------:R-:W-:Y:S01]  /*2bc0*/  LEA R6, P0, R2, UR6, 0x1 ;  /* 0x0000000602067c11 */ /* 0x000fe2000f8008ff */
[----:B------:R-:W-:Y:S01]  /*2bd0*/  IMAD R63, R63, UR4, RZ ;  /* 0x000000043f3f7c24 */ /* 0x000fe2000f8e02ff */
[----:B------:R-:W-:Y:S01]  /*2be0*/  SEL R8, R8, R75, !P1 ;  /* 0x0000004b08087207 */ /* 0x000fe20004800000 */
[----:B------:R-:W-:Y:S01]  /*2bf0*/  IMAD.SHL.U32 R3, R0, 0x2, RZ ;  /* 0x0000000200037824 */ /* 0x000fe200078e00ff */
[----:B------:R-:W-:Y:S01]  /*2c00*/  LEA R4, P3, R5, UR6, 0x1 ;  /* 0x0000000605047c11 */ /* 0x000fe2000f8608ff */
[----:B------:R-:W-:Y:S01]  /*2c10*/  IMAD R65, R65, UR4, RZ ;  /* 0x0000000441417c24 */ /* 0x000fe2000f8e02ff */
[----:B------:R-:W-:Y:S01]  /*2c20*/  LEA.HI.X.SX32 R16, R7, UR9, 0x1, P2 ;  /* 0x0000000907107c11 */ /* 0x000fe200090f0eff */
[----:B------:R-:W-:Y:S01]  /*2c30*/  IMAD R67, R67, UR4, RZ ;  /* 0x0000000443437c24 */ /* 0x000fe2000f8e02ff */
[----:B------:R-:W-:Y:S01]  /*2c40*/  LEA.HI.X.SX32 R7, R2, UR7, 0x1, P0 ;  /* 0x0000000702077c11 */ /* 0x000fe200080f0eff */
[----:B------:R-:W-:Y:S01]  /*2c50*/  IMAD R2, R8, UR4, RZ ;  /* 0x0000000408027c24 */ /* 0x000fe2000f8e02ff */
[-C--:B------:R-:W-:Y:S01]  /*2c60*/  LEA R20, P4, R9, R12.reuse, 0x1 ;  /* 0x0000000c09147211 */ /* 0x080fe200078808ff */
[----:B------:R-:W-:Y:S01]  /*2c70*/  IMAD R69, R69, UR4, RZ ;  /* 0x0000000445457c24 */ /* 0x000fe2000f8e02ff */
[----:B------:R-:W-:Y:S01]  /*2c80*/  LEA.HI.X.SX32 R5, R5, UR7, 0x1, P3 ;  /* 0x0000000705057c11 */ /* 0x000fe200098f0eff */
[----:B------:R-:W-:Y:S01]  /*2c90*/  IMAD R71, R71, UR4, RZ ;  /* 0x0000000447477c24 */ /* 0x000fe2000f8e02ff */
[-C--:B------:R-:W-:Y:S01]  /*2ca0*/  LEA R22, P6, R13, R12.reuse, 0x1 ;  /* 0x0000000c0d167211 */ /* 0x080fe200078c08ff */
[----:B------:R0:W-:Y:S01]  /*2cb0*/  STL [R1+0x108], R20 ;  /* 0x0001081401007387 */ /* 0x0001e20000100800 */
[----:B------:R-:W-:Y:S01]  /*2cc0*/  LEA R8, P3, R17, R12, 0x1 ;  /* 0x0000000c11087211 */ /* 0x000fe200078608ff */
[----:B------:R-:W-:Y:S01]  /*2cd0*/  IMAD R73, R73, UR4, RZ ;  /* 0x0000000449497c24 */ /* 0x000fe2000f8e02ff */
[----:B------:R-:W-:Y:S01]  /*2ce0*/  SHF.R.U32.HI R0, RZ, 0x2, R18 ;  /* 0x00000002ff007819 */ /* 0x000fe20000011612 */
[----:B------:R1:W-:Y:S01]  /*2cf0*/  STL [R1+0x110], R22 ;  /* 0x0001101601007387 */ /* 0x0003e20000100800 */
[----:B------:R-:W-:-:S02]  /*2d00*/  USHF.L.U32 UR13, UR13, 0x6, URZ ;  /* 0x000000060d0d7899 */ /* 0x000fc4000800063f */
[----:B------:R-:W-:Y:S01]  /*2d10*/  LOP3.LUT R3, R3, R0, RZ, 0x3c, !PT ;  /* 0x0000000003037212 */ /* 0x000fe200078e3cff */
[----:B------:R2:W-:Y:S01]  /*2d20*/  STL [R1+0x118], R8 ;  /* 0x0001180801007387 */ /* 0x0005e20000100800 */
[----:B------:R-:W3:Y:S01]  /*2d30*/  LDC R0, c[0x0][0x238] ;  /* 0x00008e00ff007b82 */ /* 0x000ee20000000800 */
[-C--:B0-----:R-:W-:Y:S01]  /*2d40*/  LEA R20, P1, R19, R12.reuse, 0x1 ;  /* 0x0000000c13147211 */ /* 0x081fe200078208ff */
[----:B------:R-:W-:Y:S01]  /*2d50*/  UIADD3 UR6, UP0, UR10, 0x2, URZ ;  /* 0x000000020a067890 */ /* 0x000fe2000ff1e03f */
[----:B------:R-:W-:Y:S01]  /*2d60*/  UMOV UR4, URZ ;  /* 0x0000003f00047c82 */ /* 0x000fe20008000000 */
[-C--:B-1----:R-:W-:Y:S02]  /*2d70*/  LEA R22, P0, R21, R12.reuse, 0x1 ;  /* 0x0000000c15167211 */ /* 0x082fe400078008ff */
[----:B------:R0:W-:Y:S01]  /*2d80*/  STL [R1+0x120], R20 ;  /* 0x0001201401007387 */ /* 0x0001e20000100800 */
[----:B------:R-:W-:Y:S01]  /*2d90*/  USHF.R.S32.HI UR5, URZ, 0x1f, UR13 ;  /* 0x0000001f3f057899 */ /* 0x000fe2000801140d */
[----:B--2---:R-:W-:-:S02]  /*2da0*/  LEA R8, P2, R23, R12, 0x1 ;  /* 0x0000000c17087211 */ /* 0x004fc400078408ff */
[----:B------:R-:W-:Y:S01]  /*2db0*/  STL [R1+0x128], R22 ;  /* 0x0001281601007387 */ /* 0x000fe20000100800 */
[----:B------:R-:W-:Y:S02]  /*2dc0*/  UIADD3.X UR7, UR4, 0x40000040, URZ, UP0, !UPT ;  /* 0x4000004004077890 */ /* 0x000fe400087fe43f */
[----:B------:R-:W-:Y:S01]  /*2dd0*/  USHF.L.U32 UR25, UR13, 0x1, URZ ;  /* 0x000000010d197899 */ /* 0x000fe2000800063f */
[----:B------:R1:W-:Y:S01]  /*2de0*/  STL [R1+0x130], R8 ;  /* 0x0001300801007387 */ /* 0x0003e20000100800 */
[----:B------:R-:W-:Y:S01]  /*2df0*/  USHF.L.U64.HI UR13, UR13, 0x1, UR5 ;  /* 0x000000010d0d7899 */ /* 0x000fe20008010205 */
[----:B0-----:R-:W-:Y:S01]  /*2e00*/  LEA.HI.X.SX32 R20, R9, R16, 0x1, P4 ;  /* 0x0000001009147211 */ /* 0x001fe200020f0eff */
[----:B------:R-:W-:Y:S01]  /*2e10*/  UIADD3.64 UR22, UR6, 0x2, URZ ;  /* 0x0000000206167897 */ /* 0x000fe2000fffe03f */
[----:B------:R-:W-:Y:S01]  /*2e20*/  LEA R9, P5, R25, R12, 0x1 ;  /* 0x0000000c19097211 */ /* 0x000fe200078a08ff */
[----:B------:R-:W-:Y:S02]  /*2e30*/  UIADD3.64 UR18, UR6, 0x4, URZ ;  /* 0x0000000406127897 */ /* 0x000fe4000fffe03f */
[----:B------:R-:W-:Y:S01]  /*2e40*/  STL [R1+0x104], R20 ;  /* 0x0001041401007387 */ /* 0x000fe20000100800 */
[----:B-1----:R-:W-:-:S03]  /*2e50*/  LEA.HI.X.SX32 R8, R13, R16, 0x1, P6 ;  /* 0x000000100d087211 */ /* 0x002fc600030f0eff */
[----:B------:R0:W-:Y:S01]  /*2e60*/  STL [R1+0x138], R9 ;  /* 0x0001380901007387 */ /* 0x0001e20000100800 */
[----:B------:R-:W-:Y:S01]  /*2e70*/  LEA R13, P4, R27, R12, 0x1 ;  /* 0x0000000c1b0d7211 */ /* 0x000fe200078808ff */
[C---:B---3--:R-:W-:Y:S02]  /*2e80*/  IMAD R75, R0.reuse, 0x3f, RZ ;  /* 0x0000003f004b7824 */ /* 0x048fe400078e02ff */
[----:B------:R1:W-:Y:S01]  /*2e90*/  STL [R1+0x10c], R8 ;  /* 0x00010c0801007387 */ /* 0x0003e20000100800 */
[----:B------:R-:W-:-:S03]  /*2ea0*/  IMAD R77, R0, 0x3e, RZ ;  /* 0x0000003e004d7824 */ /* 0x000fc600078e02ff */
[----:B------:R2:W-:Y:S01]  /*2eb0*/  STL [R1+0x140], R13 ;  /* 0x0001400d01007387 */ /* 0x0005e20000100800 */
[----:B0-----:R-:W-:Y:S02]  /*2ec0*/  LEA.HI.X.SX32 R9, R17, R16, 0x1, P3 ;  /* 0x0000001011097211 */ /* 0x001fe400018f0eff */
[----:B-1----:R-:W-:-:S03]  /*2ed0*/  LEA R8, P3, R29, R12, 0x1 ;  /* 0x0000000c1d087211 */ /* 0x002fc600078608ff */
[----:B------:R0:W-:Y:S01]  /*2ee0*/  STL [R1+0x114], R9 ;  /* 0x0001140901007387 */ /* 0x0001e20000100800 */
[----:B--2---:R-:W-:-:S03]  /*2ef0*/  LEA.HI.X.SX32 R13, R19, R16, 0x1, P1 ;  /* 0x00000010130d7211 */ /* 0x004fc600008f0eff */
[----:B------:R1:W-:Y:S01]  /*2f00*/  STL [R1+0x148], R8 ;  /* 0x0001480801007387 */ /* 0x0003e20000100800 */
[----:B------:R-:W-:-:S03]  /*2f10*/  IMAD R19, R0, 0x3c, RZ ;  /* 0x0000003c00137824 */ /* 0x000fc600078e02ff */
[----:B------:R2:W-:Y:S01]  /*2f20*/  STL [R1+0x11c], R13 ;  /* 0x00011c0d01007387 */ /* 0x0005e20000100800 */
[----:B0-----:R-:W-:Y:S02]  /*2f30*/  LEA R9, P1, R31, R12, 0x1 ;  /* 0x0000000c1f097211 */ /* 0x001fe400078208ff */
[----:B-1----:R-:W-:-:S03]  /*2f40*/  LEA.HI.X.SX32 R8, R21, R16, 0x1, P0 ;  /* 0x0000001015087211 */ /* 0x002fc600000f0eff */
[----:B------:R0:W-:Y:S01]  /*2f50*/  STL [R1+0x150], R9 ;  /* 0x0001500901007387 */ /* 0x0001e20000100800 */
[----:B------:R-:W-:Y:S01]  /*2f60*/  IMAD R21, R0, 0x33, RZ ;  /* 0x0000003300157824 */ /* 0x000fe200078e02ff */
[----:B--2---:R-:W-:Y:S02]  /*2f70*/  LEA R13, P0, R33, R12, 0x1 ;  /* 0x0000000c210d7211 */ /* 0x004fe400078008ff */
[----:B------:R1:W-:Y:S04]  /*2f80*/  STL [R1+0x124], R8 ;  /* 0x0001240801007387 */ /* 0x0003e80000100800 */
[----:B------:R2:W-:Y:S01]  /*2f90*/  STL [R1+0x158], R13 ;  /* 0x0001580d01007387 */ /* 0x0005e20000100800 */
[----:B0-----:R-:W-:Y:S02]  /*2fa0*/  LEA.HI.X.SX32 R9, R23, R16, 0x1, P2 ;  /* 0x0000001017097211 */ /* 0x001fe400010f0eff */
[----:B-1----:R-:W-:-:S03]  /*2fb0*/  LEA R8, P2, R35, R12, 0x1 ;  /* 0x0000000c23087211 */ /* 0x002fc600078408ff */
[----:B------:R0:W-:Y:S01]  /*2fc0*/  STL [R1+0x12c], R9 ;  /* 0x00012c0901007387 */ /* 0x0001e20000100800 */
[----:B--2---:R-:W-:-:S03]  /*2fd0*/  LEA.HI.X.SX32 R13, R25, R16, 0x1, P5 ;  /* 0x00000010190d7211 */ /* 0x004fc600028f0eff */
[----:B------:R1:W-:Y:S01]  /*2fe0*/  STL [R1+0x160], R8 ;  /* 0x0001600801007387 */ /* 0x0003e20000100800 */
[----:B------:R-:W-:-:S03]  /*2ff0*/  CS2R R24, SRZ ;  /* 0x0000000000187805 */ /* 0x000fc6000001ff00 */
[----:B------:R2:W-:Y:S01]  /*3000*/  STL [R1+0x134], R13 ;  /* 0x0001340d01007387 */ /* 0x0005e20000100800 */
[----:B0-----:R-:W-:Y:S02]  /*3010*/  LEA R9, P5, R37, R12, 0x1 ;  /* 0x0000000c25097211 */ /* 0x001fe400078a08ff */
[----:B-1----:R-:W-:-:S03]  /*3020*/  LEA.HI.X.SX32 R8, R27, R16, 0x1, P4 ;  /* 0x000000101b087211 */ /* 0x002fc600020f0eff */
[----:B------:R0:W-:Y:S01]  /*3030*/  STL [R1+0x168], R9 ;  /* 0x0001680901007387 */ /* 0x0001e20000100800 */
[----:B------:R-:W-:Y:S02]  /*3040*/  CS2R R26, SRZ ;  /* 0x00000000001a7805 */ /* 0x000fe4000001ff00 */
[----:B--2---:R-:W-:Y:S01]  /*3050*/  LEA R13, P4, R39, R12, 0x1 ;  /* 0x0000000c270d7211 */ /* 0x004fe200078808ff */
[----:B------:R1:W-:Y:S04]  /*3060*/  STL [R1+0x13c], R8 ;  /* 0x00013c0801007387 */ /* 0x0003e80000100800 */
[----:B------:R2:W-:Y:S01]  /*3070*/  STL [R1+0x170], R13 ;  /* 0x0001700d01007387 */ /* 0x0005e20000100800 */
[----:B0-----:R-:W-:Y:S02]  /*3080*/  LEA.HI.X.SX32 R9, R29, R16, 0x1, P3 ;  /* 0x000000101d097211 */ /* 0x001fe400018f0eff */
[----:B------:R-:W-:-:S02]  /*3090*/  CS2R R28, SRZ ;  /* 0x00000000001c7805 */ /* 0x000fc4000001ff00 */
[----:B-1----:R-:W-:Y:S01]  /*30a0*/  LEA R8, P3, R41, R12, 0x1 ;  /* 0x0000000c29087211 */ /* 0x002fe200078608ff */
        /* <DEDUP_REMOVED lines=77> */
[----:B------:R1:W-:Y:S04]  /*3580*/  STL [R1+0x1f0], R8 ;  /* 0x0001f00801007387 */ /* 0x0003e80000100800 */
[----:B------:R2:W-:Y:S01]  /*3590*/  STL [R1+0x1c4], R13 ;  /* 0x0001c40d01007387 */ /* 0x0005e20000100800 */
[----:B0-----:R-:W-:Y:S02]  /*35a0*/  LEA R9, P5, R73, R12, 0x1 ;  /* 0x0000000c49097211 */ /* 0x001fe400078a08ff */
[----:B-1----:R-:W-:-:S03]  /*35b0*/  LEA.HI.X.SX32 R8, R63, R16, 0x1, P4 ;  /* 0x000000103f087211 */ /* 0x002fc600020f0eff */
[----:B------:R0:W-:Y:S01]  /*35c0*/  STL [R1+0x1f8], R9 ;  /* 0x0001f80901007387 */ /* 0x0001e20000100800 */
[C---:B------:R-:W-:Y:S02]  /*35d0*/  LEA R12, P4, R2.reuse, R12, 0x1 ;  /* 0x0000000c020c7211 */ /* 0x040fe400078808ff */
[----:B------:R-:W-:Y:S02]  /*35e0*/  CS2R R62, SRZ ;  /* 0x00000000003e7805 */ /* 0x000fe4000001ff00 */
[-C--:B--2---:R-:W-:Y:S01]  /*35f0*/  LEA.HI.X.SX32 R13, R69, R16.reuse, 0x1, P0 ;  /* 0x00000010450d7211 */ /* 0x084fe200000f0eff */
[----:B------:R1:W-:Y:S01]  /*3600*/  STL [R1+0x1cc], R8 ;  /* 0x0001cc0801007387 */ /* 0x0003e20000100800 */
[-C--:B------:R-:W-:Y:S02]  /*3610*/  LEA.HI.X.SX32 R17, R73, R16.reuse, 0x1, P5 ;  /* 0x0000001049117211 */ /* 0x080fe400028f0eff */
[----:B------:R-:W-:Y:S02]  /*3620*/  CS2R R68, SRZ ;  /* 0x0000000000447805 */ /* 0x000fe4000001ff00 */
[----:B------:R-:W-:Y:S01]  /*3630*/  LEA.HI.X.SX32 R2, R2, R16, 0x1, P4 ;  /* 0x0000001002027211 */ /* 0x000fe200020f0eff */
[----:B------:R2:W-:Y:S01]  /*3640*/  STL [R1+0x200], R12 ;  /* 0x0002000c01007387 */ /* 0x0005e20000100800 */
[----:B------:R-:W-:-:S02]  /*3650*/  CS2R R72, SRZ ;  /* 0x0000000000487805 */ /* 0x000fc4000001ff00 */
[-C--:B0-----:R-:W-:Y:S02]  /*3660*/  LEA.HI.X.SX32 R9, R65, R16.reuse, 0x1, P3 ;  /* 0x0000001041097211 */ /* 0x081fe400018f0eff */
[----:B------:R-:W-:Y:S02]  /*3670*/  CS2R R64, SRZ ;  /* 0x0000000000407805 */ /* 0x000fe4000001ff00 */
[-C--:B-1----:R-:W-:Y:S01]  /*3680*/  LEA.HI.X.SX32 R8, R67, R16.reuse, 0x1, P1 ;  /* 0x0000001043087211 */ /* 0x082fe200008f0eff */
[----:B------:R-:W-:Y:S01]  /*3690*/  STL [R1+0x1d4], R9 ;  /* 0x0001d40901007387 */ /* 0x000fe20000100800 */
[----:B------:R-:W-:Y:S02]  /*36a0*/  CS2R R66, SRZ ;  /* 0x0000000000427805 */ /* 0x000fe4000001ff00 */
[----:B--2---:R-:W-:Y:S01]  /*36b0*/  LEA.HI.X.SX32 R12, R71, R16, 0x1, P2 ;  /* 0x00000010470c7211 */ /* 0x004fe200010f0eff */
[----:B------:R0:W-:Y:S01]  /*36c0*/  STL [R1+0x1dc], R8 ;  /* 0x0001dc0801007387 */ /* 0x0001e20000100800 */
[----:B------:R-:W-:-:S03]  /*36d0*/  CS2R R70, SRZ ;  /* 0x0000000000467805 */ /* 0x000fc6000001ff00 */
[----:B------:R-:W-:Y:S04]  /*36e0*/  STL [R1+0x1e4], R13 ;  /* 0x0001e40d01007387 */ /* 0x000fe80000100800 */
[----:B------:R1:W-:Y:S01]  /*36f0*/  STL [R1+0x1ec], R12 ;  /* 0x0001ec0c01007387 */ /* 0x0003e20000100800 */
[----:B0-----:R-:W-:-:S03]  /*3700*/  IMAD.WIDE R8, R75, 0x2, R4 ;  /* 0x000000024b087825 */ /* 0x001fc600078e0204 */
[----:B------:R0:W-:Y:S04]  /*3710*/  STL [R1+0x1f4], R17 ;  /* 0x0001f41101007387 */ /* 0x0001e80000100800 */
[----:B------:R-:W-:Y:S01]  /*3720*/  STL [R1+0x208], R8 ;  /* 0x0002080801007387 */ /* 0x000fe20000100800 */
[----:B-1----:R-:W-:Y:S01]  /*3730*/  IMAD.WIDE R12, R75, 0x2, R6 ;  /* 0x000000024b0c7825 */ /* 0x002fe200078e0206 */
[----:B------:R-:W-:Y:S02]  /*3740*/  CS2R R74, SRZ ;  /* 0x00000000004a7805 */ /* 0x000fe4000001ff00 */
[----:B------:R1:W-:Y:S01]  /*3750*/  STL [R1+0x1fc], R2 ;  /* 0x0001fc0201007387 */ /* 0x0003e20000100800 */
[----:B0-----:R-:W-:-:S03]  /*3760*/  IMAD R17, R0, 0x3d, RZ ;  /* 0x0000003d00117824 */ /* 0x001fc600078e02ff */
[----:B------:R0:W-:Y:S04]  /*3770*/  STL [R1+0x204], R9 ;  /* 0x0002040901007387 */ /* 0x0001e80000100800 */
[----:B------:R-:W-:Y:S01]  /*3780*/  STL [R1+0x210], R12 ;  /* 0x0002100c01007387 */ /* 0x000fe20000100800 */
[----:B-1----:R-:W-:-:S03]  /*3790*/  IMAD R2, R0, 0x14, RZ ;  /* 0x0000001400027824 */ /* 0x002fc600078e02ff */
[----:B------:R1:W-:Y:S01]  /*37a0*/  STL [R1+0x20c], R13 ;  /* 0x00020c0d01007387 */ /* 0x0003e20000100800 */
[----:B0-----:R-:W-:-:S05]  /*37b0*/  IMAD.WIDE R8, R77, 0x2, R4 ;  /* 0x000000024d087825 */ /* 0x001fca00078e0204 */
[----:B------:R-:W-:Y:S01]  /*37c0*/  STL [R1+0x218], R8 ;  /* 0x0002180801007387 */ /* 0x000fe20000100800 */
[----:B-1----:R-:W-:-:S03]  /*37d0*/  IMAD.WIDE R12, R77, 0x2, R6 ;  /* 0x000000024d0c7825 */ /* 0x002fc600078e0206 */
[----:B------:R0:W-:Y:S01]  /*37e0*/  STL [R1+0x214], R9 ;  /* 0x0002140901007387 */ /* 0x0001e20000100800 */
[----:B------:R-:W-:-:S03]  /*37f0*/  CS2R R76, SRZ ;  /* 0x00000000004c7805 */ /* 0x000fc6000001ff00 */
[----:B------:R-:W-:Y:S04]  /*3800*/  STL [R1+0x220], R12 ;  /* 0x0002200c01007387 */ /* 0x000fe80000100800 */
[----:B------:R1:W-:Y:S01]  /*3810*/  STL [R1+0x21c], R13 ;  /* 0x00021c0d01007387 */ /* 0x0003e20000100800 */
[----:B0-----:R-:W-:-:S04]  /*3820*/  IMAD.WIDE R8, R17, 0x2, R4 ;  /* 0x0000000211087825 */ /* 0x001fc800078e0204 */
[--C-:B------:R-:W-:Y:S01]  /*3830*/  IMAD.WIDE R16, R17, 0x2, R6.reuse ;  /* 0x0000000211107825 */ /* 0x100fe200078e0206 */
[----:B------:R-:W-:Y:S03]  /*3840*/  STL [R1+0x228], R8 ;  /* 0x0002280801007387 */ /* 0x000fe60000100800 */
[C---:B-1----:R-:W-:Y:S01]  /*3850*/  IMAD.WIDE R12, R19.reuse, 0x2, R6 ;  /* 0x00000002130c7825 */ /* 0x042fe200078e0206 */
[----:B------:R0:W-:Y:S04]  /*3860*/  STL [R1+0x224], R9 ;  /* 0x0002240901007387 */ /* 0x0001e80000100800 */
[----:B------:R-:W-:Y:S04]  /*3870*/  STL [R1+0x230], R16 ;  /* 0x0002301001007387 */ /* 0x000fe80000100800 */
[----:B------:R1:W-:Y:S01]  /*3880*/  STL [R1+0x22c], R17 ;  /* 0x00022c1101007387 */ /* 0x0003e20000100800 */
[----:B0-----:R-:W-:-:S04]  /*3890*/  IMAD.WIDE R8, R19, 0x2, R4 ;  /* 0x0000000213087825 */ /* 0x001fc800078e0204 */
[C---:B------:R-:W-:Y:S01]  /*38a0*/  IMAD R19, R0.reuse, 0x3a, RZ ;  /* 0x0000003a00137824 */ /* 0x040fe200078e02ff */
[----:B------:R-:W-:Y:S01]  /*38b0*/  STL [R1+0x238], R8 ;  /* 0x0002380801007387 */ /* 0x000fe20000100800 */
[----:B-1----:R-:W-:-:S03]  /*38c0*/  IMAD R17, R0, 0x3b, RZ ;  /* 0x0000003b00117824 */ /* 0x002fc600078e02ff */
[----:B------:R0:W-:Y:S04]  /*38d0*/  STL [R1+0x234], R9 ;  /* 0x0002340901007387 */ /* 0x0001e80000100800 */
        /* <DEDUP_REMOVED lines=45> */
[----:B------:R-:W-:Y:S01]  /*3bb0*/  IMAD.WIDE R16, R17, 0x2, R6 ;  /* 0x0000000211107825 */ /* 0x000fe200078e0206 */
[----:B------:R-:W-:Y:S03]  /*3bc0*/  STL [R1+0x2b4], R8 ;  /* 0x0002b40801007387 */ /* 0x000fe60000100800 */
[--C-:B-1----:R-:W-:Y:S01]  /*3bd0*/  IMAD.WIDE R12, R21, 0x2, R4.reuse ;  /* 0x00000002150c7825 */ /* 0x102fe200078e0204 */
[----:B------:R0:W-:Y:S04]  /*3be0*/  STL [R1+0x2b0], R9 ;  /* 0x0002b00901007387 */ /* 0x0001e80000100800 */
[----:B------:R-:W-:Y:S04]  /*3bf0*/  STL [R1+0x2bc], R16 ;  /* 0x0002bc1001007387 */ /* 0x000fe80000100800 */
[----:B------:R1:W-:Y:S01]  /*3c00*/  STL [R1+0x2b8], R17 ;  /* 0x0002b81101007387 */ /* 0x0003e20000100800 */
[----:B0-----:R-:W-:-:S05]  /*3c10*/  IMAD.WIDE R8, R19, 0x2, R4 ;  /* 0x0000000213087825 */ /* 0x001fca00078e0204 */
[----:B------:R-:W-:Y:S01]  /*3c20*/  STL [R1+0x2c4], R8 ;  /* 0x0002c40801007387 */ /* 0x000fe20000100800 */
[----:B-1----:R-:W-:-:S03]  /*3c30*/  IMAD.WIDE R16, R19, 0x2, R6 ;  /* 0x0000000213107825 */ /* 0x002fc600078e0206 */
[----:B------:R0:W-:Y:S01]  /*3c40*/  STL [R1+0x2c0], R9 ;  /* 0x0002c00901007387 */ /* 0x0001e20000100800 */
[----:B------:R-:W-:-:S03]  /*3c50*/  IMAD R19, R0, 0x32, RZ ;  /* 0x0000003200137824 */ /* 0x000fc600078e02ff */
[----:B------:R-:W-:Y:S04]  /*3c60*/  STL [R1+0x2cc], R16 ;  /* 0x0002cc1001007387 */ /* 0x000fe80000100800 */
[----:B------:R1:W-:Y:S01]  /*3c70*/  STL [R1+0x2c8], R17 ;  /* 0x0002c81101007387 */ /* 0x0003e20000100800 */
[----:B0-----:R-:W-:-:S03]  /*3c80*/  IMAD.WIDE R8, R21, 0x2, R6 ;  /* 0x0000000215087825 */ /* 0x001fc600078e0206 */
[----:B------:R-:W-:Y:S04]  /*3c90*/  STL [R1+0x2d4], R12 ;  /* 0x0002d40c01007387 */ /* 0x000fe80000100800 */
[----:B------:R0:W-:Y:S01]  /*3ca0*/  STL [R1+0x2d0], R13 ;  /* 0x0002d00d01007387 */ /* 0x0001e20000100800 */
[----:B-1----:R-:W-:-:S03]  /*3cb0*/  IMAD R17, R0, 0x31, RZ ;  /* 0x0000003100117824 */ /* 0x002fc600078e02ff */
        /* <DEDUP_REMOVED lines=9> */
[----:B0-----:R-:W-:-:S04]  /*3d50*/  IMAD.WIDE R12, R17, 0x2, R4 ;  /* 0x00000002110c7825 */ /* 0x001fc800078e0204 */
[----:B------:R-:W-:Y:S01]  /*3d60*/  IMAD.WIDE R16, R17, 0x2, R6 ;  /* 0x0000000211107825 */ /* 0x000fe200078e0206 */
[----:B------:R-:W-:Y:S03]  /*3d70*/  STL [R1+0x2f4], R12 ;  /* 0x0002f40c01007387 */ /* 0x000fe60000100800 */
[C---:B-1----:R-:W-:Y:S01]  /*3d80*/  IMAD.WIDE R8, R19.reuse, 0x2, R4 ;  /* 0x0000000213087825 */ /* 0x042fe200078e0204 */
[----:B------:R0:W-:Y:S04]  /*3d90*/  STL [R1+0x2f0], R13 ;  /* 0x0002f00d01007387 */ /* 0x0001e80000100800 */
[----:B------:R-:W-:Y:S04]  /*3da0*/  STL [R1+0x2fc], R16 ;  /* 0x0002fc1001007387 */ /* 0x000fe80000100800 */
[----:B------:R1:W-:Y:S01]  /*3db0*/  STL [R1+0x2f8], R17 ;  /* 0x0002f81101007387 */ /* 0x0003e20000100800 */
[----:B0-----:R-:W-:-:S03]  /*3dc0*/  IMAD.WIDE R12, R19, 0x2, R6 ;  /* 0x00000002130c7825 */ /* 0x001fc600078e0206 */
[----:B------:R-:W-:Y:S01]  /*3dd0*/  STL [R1+0x304], R8 ;  /* 0x0003040801007387 */ /* 0x000fe20000100800 */
[----:B------:R-:W-:-:S03]  /*3de0*/  IMAD R19, R0, 0x2e, RZ ;  /* 0x0000002e00137824 */ /* 0x000fc600078e02ff */
[----:B------:R0:W-:Y:S01]  /*3df0*/  STL [R1+0x300], R9 ;  /* 0x0003000901007387 */ /* 0x0001e20000100800 */
[----:B-1----:R-:W-:-:S03]  /*3e00*/  IMAD R17, R0, 0x2f, RZ ;  /* 0x0000002f00117824 */ /* 0x002fc600078e02ff */
        /* <DEDUP_REMOVED lines=94> */
[C---:B------:R-:W-:Y:S01]  /*43f0*/  IMAD.SHL.U32 R19, R0.reuse, 0x20, RZ ;  /* 0x0000002000137824 */ /* 0x040fe200078e00ff */
        /* <DEDUP_REMOVED lines=82> */
[----:B0-----:R-:W-:-:S05]  /*4920*/  IMAD.WIDE R8, R19, 0x2, R4 ;  /* 0x0000000213087825 */ /* 0x001fca00078e0204 */
        /* <DEDUP_REMOVED lines=10> */
[----:B------:R1:W-:Y:S04]  /*49d0*/  STL [R1+0x4bc], R16 ;  /* 0x0004bc1001007387 */ /* 0x0003e80000100800 */
[----:B------:R-:W-:Y:S01]  /*49e0*/  STL [R1+0x4b8], R17 ;  /* 0x0004b81101007387 */ /* 0x000fe20000100800 */
        /* <DEDUP_REMOVED lines=127> */
[----:B------:R-:W-:Y:S01]  /*51e0*/  IMAD R2, R18, 0x40, R60 ;  /* 0x0000004012027824 */ /* 0x000fe200078e023c */
[----:B------:R-:W-:Y:S01]  /*51f0*/  STL [R1+0x5e4], R8 ;  /* 0x0005e40801007387 */ /* 0x000fe20000100800 */
[----:B------:R-:W-:Y:S01]  /*5200*/  CS2R R60, SRZ ;  /* 0x00000000003c7805 */ /* 0x000fe2000001ff00 */
[----:B-1----:R-:W-:Y:S02]  /*5210*/  IMAD.WIDE R16, R0, 0x2, R4 ;  /* 0x0000000200107825 */ /* 0x002fe400078e0204 */
[----:B------:R0:W-:Y:S02]  /*5220*/  STL [R1+0x5e0], R9 ;  /* 0x0005e00901007387 */ /* 0x0001e40000100800 */
[----:B------:R-:W-:Y:S02]  /*5230*/  IMAD.SHL.U32 R2, R2, 0x2, RZ ;  /* 0x0000000202027824 */ /* 0x000fe400078e00ff */
[----:B------:R1:W-:Y:S04]  /*5240*/  STL [R1+0x5ec], R12 ;  /* 0x0005ec0c01007387 */ /* 0x0003e80000100800 */
[----:B------:R2:W-:Y:S01]  /*5250*/  STL [R1+0x5e8], R13 ;  /* 0x0005e80d01007387 */ /* 0x0005e20000100800 */
[----:B0-----:R-:W-:-:S03]  /*5260*/  IMAD.WIDE R8, R0, 0x2, R6 ;  /* 0x0000000200087825 */ /* 0x001fc600078e0206 */
[----:B------:R-:W-:Y:S04]  /*5270*/  STL [R1+0x5f4], R16 ;  /* 0x0005f41001007387 */ /* 0x000fe80000100800 */
[----:B------:R-:W-:Y:S01]  /*5280*/  STL [R1+0x5f0], R17 ;  /* 0x0005f01101007387 */ /* 0x000fe20000100800 */
[C---:B-1----:R-:W-:Y:S02]  /*5290*/  LOP3.LUT R12, R2.reuse, 0x10, RZ, 0x3c, !PT ;  /* 0x00000010020c7812 */ /* 0x042fe400078e3cff */
[C---:B--2---:R-:W-:Y:S01]  /*52a0*/  LOP3.LUT R13, R2.reuse, 0x30, RZ, 0x3c, !PT ;  /* 0x00000030020d7812 */ /* 0x044fe200078e3cff */
[----:B------:R0:W-:Y:S01]  /*52b0*/  STL [R1+0x5fc], R8 ;  /* 0x0005fc0801007387 */ /* 0x0001e20000100800 */
[C---:B------:R-:W-:Y:S02]  /*52c0*/  LOP3.LUT R12, R2.reuse, 0x40, RZ, 0x3c, !PT ;  /* 0x00000040020c7812 */ /* 0x040fe400078e3cff */
[C---:B------:R-:W-:Y:S01]  /*52d0*/  LOP3.LUT R13, R2.reuse, 0x60, RZ, 0x3c, !PT ;  /* 0x00000060020d7812 */ /* 0x040fe200078e3cff */
[----:B------:R1:W-:Y:S01]  /*52e0*/  STL [R1+0x5f8], R9 ;  /* 0x0005f80901007387 */ /* 0x0003e20000100800 */
[----:B------:R-:W-:-:S03]  /*52f0*/  LOP3.LUT R12, R2, 0x70, RZ, 0x3c, !PT ;  /* 0x00000070020c7812 */ /* 0x000fc600078e3cff */
[----:B------:R-:W-:Y:S04]  /*5300*/  STL [R1+0x100], RZ ;  /* 0x000100ff01007387 */ /* 0x000fe80000100800 */
[----:B------:R-:W-:Y:S01]  /*5310*/  STL [R1], RZ ;  /* 0x000000ff01007387 */ /* 0x000fe20000100800 */
[----:B0-----:R-:W-:Y:S01]  /*5320*/  SHF.R.S32.HI R8, RZ, 0x6, R15 ;  /* 0x00000006ff087819 */ /* 0x001fe2000001140f */
[----:B-1----:R-:W-:Y:S02]  /*5330*/  IMAD.SHL.U32 R9, R0, 0x40, RZ ;  /* 0x0000004000097824 */ /* 0x002fe400078e00ff */
[----:B------:R-:W-:Y:S03]  /*5340*/  STL [R1+0x4], RZ ;  /* 0x000004ff01007387 */ /* 0x000fe60000100800 */
[----:B------:R-:W-:Y:S01]  /*5350*/  SHF.R.S32.HI R0, RZ, 0x1f, R9 ;  /* 0x0000001fff007819 */ /* 0x000fe20000011409 */
[----:B------:R-:W-:Y:S03]  /*5360*/  STL [R1+0x8], RZ ;  /* 0x000008ff01007387 */ /* 0x000fe60000100800 */
[C---:B------:R-:W-:Y:S01]  /*5370*/  SHF.L.U64.HI R0, R9.reuse, 0x1, R0 ;  /* 0x0000000109007819 */ /* 0x040fe20000010200 */
[----:B------:R-:W-:Y:S01]  /*5380*/  STL [R1+0xc], RZ ;  /* 0x00000cff01007387 */ /* 0x000fe20000100800 */
[----:B------:R-:W-:-:S03]  /*5390*/  IMAD.SHL.U32 R9, R9, 0x2, RZ ;  /* 0x0000000209097824 */ /* 0x000fc600078e00ff */
[----:B------:R-:W-:Y:S04]  /*53a0*/  STL [R1+0x10], RZ ;  /* 0x000010ff01007387 */ /* 0x000fe80000100800 */
        /* <DEDUP_REMOVED lines=59> */
[----:B------:R0:W-:Y:S02]  /*5760*/  STL [R1+0x618], R8 ;  /* 0x0006180801007387 */ /* 0x0001e40000100800 */
[----:B0-----:R-:W-:-:S02]  /*5770*/  LOP3.LUT R8, R2, 0x20, RZ, 0x3c, !PT ;  /* 0x0000002002087812 */ /* 0x001fc400078e3cff */
[----:B------:R-:W-:Y:S02]  /*5780*/  LOP3.LUT R8, R2, 0x50, RZ, 0x3c, !PT ;  /* 0x0000005002087812 */ /* 0x000fe400078e3cff */
[----:B------:R-:W-:-:S07]  /*5790*/  LOP3.LUT R8, R3, 0x40, RZ, 0x3c, !PT ;  /* 0x0000004003087812 */ /* 0x000fce00078e3cff */
.L_x_1:
[----:B------:R-:W2:Y:S01]  /*57a0*/  LDL R9, [R1+0x100] ;  /* 0x0001000001097983 */ /* 0x000ea20000100800 */
[----:B------:R-:W2:Y:S03]  /*57b0*/  LDC R8, c[0x0][0x230] ;  /* 0x00008c00ff087b82 */ /* 0x000ea60000000800 */
[----:B------:R-:W3:Y:S04]  /*57c0*/  LDL R13, [R1+0x5f8] ;  /* 0x0005f800010d7983 */ /* 0x000ee80000100800 */
[----:B------:R-:W3:Y:S04]  /*57d0*/  LDL R12, [R1+0x5fc] ;  /* 0x0005fc00010c7983 */ /* 0x000ee80000100800 */
[----:B------:R-:W-:Y:S04]  /*57e0*/  STL [R1+0x8b0], R29 ;  /* 0x0008b01d01007387 */ /* 0x000fe80000100800 */
        /* <DEDUP_REMOVED lines=38> */
[----:B------:R0:W-:Y:S04]  /*5a50*/  STL.64 [R1+0x810], R150 ;  /* 0x0008109601007387 */ /* 0x0001e80000100a00 */
[----:B0-----:R-:W4:Y:S04]  /*5a60*/  LDL R151, [R1+0x5ec] ;  /* 0x0005ec0001977983 */ /* 0x001f280000100800 */
[----:B------:R-:W-:Y:S04]  /*5a70*/  STL.64 [R1+0x808], R148 ;  /* 0x0008089401007387 */ /* 0x000fe80000100a00 */
        /* <DEDUP_REMOVED lines=29> */
[----:B------:R0:W-:Y:S04]  /*5c50*/  STL.64 [R1+0x728], R92 ;  /* 0x0007285c01007387 */ /* 0x0001e80000100a00 */
[----:B0-----:R-:W4:Y:S01]  /*5c60*/  LDL R93, [R1+0x5f0] ;  /* 0x0005f000015d7983 */ /* 0x001f220000100800 */
[----:B--2---:R-:W-:-:S03]  /*5c70*/  IMAD R8, R9, -0x40, R8 ;  /* 0xffffffc009087824 */ /* 0x004fc600078e0208 */
[----:B------:R-:W-:Y:S04]  /*5c80*/  STL.64 [R1+0x720], R90 ;  /* 0x0007205a01007387 */ /* 0x000fe80000100a00 */
[----:B------:R-:W-:Y:S04]  /*5c90*/  STL.64 [R1+0x718], R88 ;  /* 0x0007185801007387 */ /* 0x000fe80000100a00 */
        /* <DEDUP_REMOVED lines=8> */
[----:B------:R0:W-:Y:S04]  /*5d20*/  STL [R1+0x6f4], R76 ;  /* 0x0006f44c01007387 */ /* 0x0001e80000100800 */
        /* <DEDUP_REMOVED lines=12> */
[----:B-----5:R2:W-:Y:S04]  /*5df0*/  STL [R1+0x644], R14 ;  /* 0x0006440e01007387 */ /* 0x0205e80000100800 */
[----:B------:R4:W-:Y:S04]  /*5e00*/  STL [R1+0x640], R11 ;  /* 0x0006400b01007387 */ /* 0x0009e80000100800 */
[----:B------:R4:W-:Y:S04]  /*5e10*/  STL [R1+0x63c], R10 ;  /* 0x00063c0a01007387 */ /* 0x0009e80000100800 */
[----:B0-----:R-:W4:Y:S04]  /*5e20*/  LDL R76, [R1+0x5e0] ;  /* 0x0005e000014c7983 */ /* 0x001f280000100800 */
[----:B------:R-:W4:Y:S04]  /*5e30*/  LDL R9, [R1+0x5e4] ;  /* 0x0005e40001097983 */ /* 0x000f280000100800 */
[----:B------:R-:W4:Y:S04]  /*5e40*/  LDL R72, [R1+0x5d8] ;  /* 0x0005d80001487983 */ /* 0x000f280000100800 */
[----:B-1----:R-:W4:Y:S04]  /*5e50*/  LDL R0, [R1+0x5dc] ;  /* 0x0005dc0001007983 */ /* 0x002f280000100800 */
[----:B------:R-:W4:Y:S04]  /*5e60*/  LDL R75, [R1+0x5d0] ;  /* 0x0005d000014b7983 */ /* 0x000f280000100800 */
[----:B--2---:R-:W2:Y:S01]  /*5e70*/  LDL R14, [R1+0x5d4] ;  /* 0x0005d400010e7983 */ /* 0x004ea20000100800 */
[----:B------:R-:W-:-:S02]  /*5e80*/  ISETP.GT.AND P1, PT, R8, 0x1, PT ;  /* 0x000000010800780c */ /* 0x000fc40003f24270 */
[C---:B------:R-:W-:Y:S01]  /*5e90*/  ISETP.GT.AND P0, PT, R8.reuse, RZ, PT ;  /* 0x000000ff0800720c */ /* 0x040fe20003f04270 */
[----:B------:R-:W2:Y:S01]  /*5ea0*/  LDL R74, [R1+0x5c8] ;  /* 0x0005c800014a7983 */ /* 0x000ea20000100800 */
[----:B------:R-:W-:Y:S02]  /*5eb0*/  ISETP.GT.AND P2, PT, R8, 0x2, PT ;  /* 0x000000020800780c */ /* 0x000fe40003f44270 */
[----:B------:R-:W-:Y:S01]  /*5ec0*/  PRMT R30, RZ, 0x7610, R30 ;  /* 0x00007610ff1e7816 */ /* 0x000fe2000000001e */
[----:B------:R-:W2:Y:S01]  /*5ed0*/  LDL R68, [R1+0x5cc] ;  /* 0x0005cc0001447983 */ /* 0x000ea20000100800 */
[----:B------:R-:W-:Y:S02]  /*5ee0*/  PRMT R221, RZ, 0x7610, R221 ;  /* 0x00007610ffdd7816 */ /* 0x000fe400000000dd */
[----:B------:R-:W-:Y:S01]  /*5ef0*/  PRMT R222, RZ, 0x7610, R222 ;  /* 0x00007610ffde7816 */ /* 0x000fe200000000de */
[----:B------:R-:W2:Y:S01]  /*5f00*/  LDL R71, [R1+0x5c0] ;  /* 0x0005c00001477983 */ /* 0x000ea20000100800 */
[----:B------:R-:W-:-:S03]  /*5f10*/  PRMT R88, RZ, 0x7610, R88 ;  /* 0x00007610ff587816 */ /* 0x000fc60000000058 */
[----:B---3--:R4:W3:Y:S01]  /*5f20*/  @P1 LDG.E.U16 R30, desc[UR14][R12.64] ;  /* 0x0000000e0c1e1981 */ /* 0x0088e2000c1e1500 */
[----:B------:R-:W-:-:S03]  /*5f30*/  PRMT R40, RZ, 0x7610, R40 ;  /* 0x00007610ff287816 */ /* 0x000fc60000000028 */
[----:B------:R-:W3:Y:S04]  /*5f40*/  @P0 LDG.E.U16 R221, desc[UR14][R6.64] ;  /* 0x0000000e06dd0981 */ /* 0x000ee8000c1e1500 */
[----:B------:R-:W3:Y:S01]  /*5f50*/  @P0 LDG.E.U16 R222, desc[UR14][R4.64] ;  /* 0x0000000e04de0981 */ /* 0x000ee2000c1e1500 */
[----:B------:R-:W-:-:S03]  /*5f60*/  ISETP.GT.AND P0, PT, R8, 0x3, PT ;  /* 0x000000030800780c */ /* 0x000fc60003f04270 */
[----:B------:R-:W3:Y:S01]  /*5f70*/  LDL R69, [R1+0x5c4] ;  /* 0x0005c40001457983 */ /* 0x000ee20000100800 */
[----:B------:R-:W-:-:S03]  /*5f80*/  PRMT R41, RZ, 0x7610, R41 ;  /* 0x00007610ff297816 */ /* 0x000fc60000000029 */
[----:B------:R-:W3:Y:S04]  /*5f90*/  LDL R73, [R1+0x5b8] ;  /* 0x0005b80001497983 */ /* 0x000ee80000100800 */
[----:B------:R-:W3:Y:S01]  /*5fa0*/  LDL R70, [R1+0x5bc] ;  /* 0x0005bc0001467983 */ /* 0x000ee20000100800 */
[----:B------:R-:W-:Y:S02]  /*5fb0*/  PRMT R54, RZ, 0x7610, R54 ;  /* 0x00007610ff367816 */ /* 0x000fe40000000036 */
[----:B------:R-:W-:Y:S01]  /*5fc0*/  PRMT R55, RZ, 0x7610, R55 ;  /* 0x00007610ff377816 */ /* 0x000fe20000000037 */
[----:B----4-:R-:W-:Y:S02]  /*5fd0*/  @P1 IMAD.MOV.U32 R12, RZ, RZ, R94 ;  /* 0x000000ffff0c1224 */ /* 0x010fe400078e005e */
[----:B------:R-:W-:-:S05]  /*5fe0*/  @P1 IMAD.MOV.U32 R13, RZ, RZ, R93 ;  /* 0x000000ffff0d1224 */ /* 0x000fca00078e005d */
[----:B------:R0:W4:Y:S02]  /*5ff0*/  @P1 LDG.E.U16 R88, desc[UR14][R12.64] ;  /* 0x0000000e0c581981 */ /* 0x000124000c1e1500 */
[----:B0-----:R-:W-:Y:S02]  /*6000*/  @P2 IMAD.MOV.U32 R12, RZ, RZ, R151 ;  /* 0x000000ffff0c2224 */ /* 0x001fe400078e0097 */
[----:B------:R-:W-:-:S05]  /*6010*/  @P2 IMAD.MOV.U32 R13, RZ, RZ, R109 ;  /* 0x000000ffff0d2224 */ /* 0x000fca00078e006d */
[----:B------:R0:W4:Y:S01]  /*6020*/  @P2 LDG.E.U16 R40, desc[UR14][R12.64] ;  /* 0x0000000e0c282981 */ /* 0x000122000c1e1500 */
[----:B------:R-:W-:Y:S01]  /*6030*/  ISETP.GT.AND P1, PT, R8, 0x4, PT ;  /* 0x000000040800780c */ /* 0x000fe20003f24270 */
[----:B0-----:R-:W-:Y:S01]  /*6040*/  @P2 IMAD.MOV.U32 R13, RZ, RZ, R76 ;  /* 0x000000ffff0d2224 */ /* 0x001fe200078e004c */
[----:B------:R-:W-:Y:S01]  /*6050*/  PRMT R66, RZ, 0x7610, R66 ;  /* 0x00007610ff427816 */ /* 0x000fe20000000042 */
[----:B------:R-:W4:Y:S01]  /*6060*/  LDL R76, [R1+0x590] ;  /* 0x00059000014c7983 */ /* 0x000f220000100800 */
[----:B------:R-:W-:-:S03]  /*6070*/  @P2 IMAD.MOV.U32 R12, RZ, RZ, R9 ;  /* 0x000000ffff0c2224 */ /* 0x000fc600078e0009 */
[----:B------:R-:W4:Y:S04]  /*6080*/  LDL R9, [R1+0x5b4] ;  /* 0x0005b40001097983 */ /* 0x000f280000100800 */
[----:B------:R0:W4:Y:S02]  /*6090*/  @P2 LDG.E.U16 R41, desc[UR14][R12.64] ;  /* 0x0000000e0c292981 */ /* 0x000124000c1e1500 */
[----:B0-----:R-:W-:Y:S02]  /*60a0*/  @P0 IMAD.MOV.U32 R13, RZ, RZ, R72 ;  /* 0x000000ffff0d0224 */ /* 0x001fe400078e0048 */
[----:B------:R-:W4:Y:S01]  /*60b0*/  LDL R72, [R1+0x5b0] ;  /* 0x0005b00001487983 */ /* 0x000f220000100800 */
[----:B------:R-:W-:-:S03]  /*60c0*/  @P0 IMAD.MOV.U32 R12, RZ, RZ, R0 ;  /* 0x000000ffff0c0224 */ /* 0x000fc600078e0000 */
[----:B------:R-:W4:Y:S04]  /*60d0*/  LDL R0, [R1+0x5ac] ;  /* 0x0005ac0001007983 */ /* 0x000f280000100800 */
[----:B------:R0:W4:Y:S02]  /*60e0*/  @P0 LDG.E.U16 R54, desc[UR14][R12.64] ;  /* 0x0000000e0c360981 */ /* 0x000124000c1e1500 */
[----:B0-----:R-:W-:Y:S02]  /*60f0*/  @P0 IMAD.MOV.U32 R13, RZ, RZ, R75 ;  /* 0x000000ffff0d0224 */ /* 0x001fe400078e004b */
[----:B------:R-:W4:Y:S01]  /*6100*/  LDL R75, [R1+0x5a8] ;  /* 0x0005a800014b7983 */ /* 0x000f220000100800 */
[----:B--2---:R-:W-:-:S03]  /*6110*/  @P0 IMAD.MOV.U32 R12, RZ, RZ, R14 ;  /* 0x000000ffff0c0224 */ /* 0x004fc600078e000e */
[----:B------:R-:W2:Y:S04]  /*6120*/  LDL R14, [R1+0x5a4] ;  /* 0x0005a400010e7983 */ /* 0x000ea80000100800 */
[----:B------:R0:W2:Y:S02]  /*6130*/  @P0 LDG.E.U16 R55, desc[UR14][R12.64] ;  /* 0x0000000e0c370981 */ /* 0x0000a4000c1e1500 */
[----:B0-----:R-:W-:Y:S02]  /*6140*/  @P1 IMAD.MOV.U32 R13, RZ, RZ, R74 ;  /* 0x000000ffff0d1224 */ /* 0x001fe400078e004a */
[----:B------:R-:W2:Y:S01]  /*6150*/  LDL R74, [R1+0x5a0] ;  /* 0x0005a000014a7983 */ /* 0x000ea20000100800 */
[----:B------:R-:W-:Y:S01]  /*6160*/  @P1 IMAD.MOV.U32 R12, RZ, RZ, R68 ;  /* 0x000000ffff0c1224 */ /* 0x000fe200078e0044 */
[----:B------:R-:W-:-:S02]  /*6170*/  ISETP.GT.AND P2, PT, R8, 0x5, PT ;  /* 0x000000050800780c */ /* 0x000fc40003f44270 */
[----:B------:R-:W2:Y:S04]  /*6180*/  LDL R68, [R1+0x59c] ;  /* 0x00059c0001447983 */ /* 0x000ea80000100800 */
[----:B------:R0:W2:Y:S01]  /*6190*/  @P1 LDG.E.U16 R66, desc[UR14][R12.64] ;  /* 0x0000000e0c421981 */ /* 0x0000a2000c1e1500 */
[----:B------:R-:W-:Y:S01]  /*61a0*/  PRMT R67, RZ, 0x7610, R67 ;  /* 0x00007610ff437816 */ /* 0x000fe20000000043 */
[----:B0-----:R-:W-:Y:S02]  /*61b0*/  @P1 IMAD.MOV.U32 R13, RZ, RZ, R71 ;  /* 0x000000ffff0d1224 */ /* 0x001fe400078e0047 */
[----:B------:R-:W2:Y:S01]  /*61c0*/  LDL R71, [R1+0x598] ;  /* 0x0005980001477983 */ /* 0x000ea20000100800 */
[----:B---3--:R-:W-:-:S03]  /*61d0*/  @P1 IMAD.MOV.U32 R12, RZ, RZ, R69 ;  /* 0x000000ffff0c1224 */ /* 0x008fc600078e0045 */
[----:B------:R-:W3:Y:S01]  /*61e0*/  LDL R69, [R1+0x594] ;  /* 0x0005940001457983 */ /* 0x000ee20000100800 */
[----:B------:R-:W-:-:S03]  /*61f0*/  PRMT R136, RZ, 0x7610, R136 ;  /* 0x00007610ff887816 */ /* 0x000fc60000000088 */
[----:B------:R0:W3:Y:S01]  /*6200*/  @P1 LDG.E.U16 R67, desc[UR14][R12.64] ;  /* 0x0000000e0c431981 */ /* 0x0000e2000c1e1500 */
[----:B------:R-:W-:Y:S01]  /*6210*/  ISETP.GT.AND P0, PT, R8, 0x6, PT ;  /* 0x000000060800780c */ /* 0x000fe20003f04270 */
[----:B0-----:R-:W-:Y:S02]  /*6220*/  @P2 IMAD.MOV.U32 R13, RZ, RZ, R73 ;  /* 0x000000ffff0d2224 */ /* 0x001fe400078e0049 */
[----:B------:R-:W-:Y:S01]  /*6230*/  @P2 IMAD.MOV.U32 R12, RZ, RZ, R70 ;  /* 0x000000ffff0c2224 */ /* 0x000fe200078e0046 */
[----:B------:R-:W3:Y:S04]  /*6240*/  LDL R73, [R1+0x588] ;  /* 0x0005880001497983 */ /* 0x000ee80000100800 */
[----:B------:R-:W3:Y:S04]  /*6250*/  LDL R70, [R1+0x58c] ;  /* 0x00058c0001467983 */ /* 0x000ee80000100800 */
[----:B------:R4:W3:Y:S01]  /*6260*/  @P2 LDG.E.U16 R136, desc[UR14][R12.64] ;  /* 0x0000000e0c882981 */ /* 0x0008e2000c1e1500 */
[----:B------:R-:W-:-:S02]  /*6270*/  PRMT R135, RZ, 0x7610, R135 ;  /* 0x00007610ff877816 */ /* 0x000fc40000000087 */
[----:B------:R-:W-:Y:S01]  /*6280*/  PRMT R122, RZ, 0x7610, R122 ;  /* 0x00007610ff7a7816 */ /* 0x000fe2000000007a */
[----:B----4-:R-:W-:Y:S02]  /*6290*/  @P2 IMAD.MOV.U32 R12, RZ, RZ, R9 ;  /* 0x000000ffff0c2224 */ /* 0x010fe400078e0009 */
        /* <DEDUP_REMOVED lines=9> */
[----:B--2---:R-:W-:Y:S02]  /*6330*/  @P0 IMAD.MOV.U32 R13, RZ, RZ, R74 ;  /* 0x000000ffff0d0224 */ /* 0x004fe400078e004a */
[----:B------:R-:W2:Y:S01]  /*6340*/  LDL R74, [R1+0x570] ;  /* 0x00057000014a7983 */ /* 0x000ea20000100800 */
[C---:B------:R-:W-:Y:S01]  /*6350*/  ISETP.GT.AND P1, PT, R8.reuse, 0x7, PT ;  /* 0x000000070800780c */ /* 0x040fe20003f24270 */
[----:B------:R-:W-:Y:S01]  /*6360*/  @P0 IMAD.MOV.U32 R12, RZ, RZ, R14 ;  /* 0x000000ffff0c0224 */ /* 0x000fe200078e000e */
[----:B------:R-:W-:Y:S01]  /*6370*/  PRMT R121, RZ, 0x7610, R121 ;  /* 0x00007610ff797816 */ /* 0x000fe20000000079 */
[----:B------:R-:W2:Y:S01]  /*6380*/  LDL R14, [R1+0x574] ;  /* 0x00057400010e7983 */ /* 0x000ea20000100800 */
[----:B------:R-:W-:-:S02]  /*6390*/  ISETP.GT.AND P2, PT, R8, 0x8, PT ;  /* 0x000000080800780c */ /* 0x000fc40003f44270 */
[----:B------:R-:W-:Y:S02]  /*63a0*/  PRMT R107, RZ, 0x7610, R107 ;  /* 0x00007610ff6b7816 */ /* 0x000fe4000000006b */
[----:B------:R0:W2:Y:S01]  /*63b0*/  @P0 LDG.E.U16 R121, desc[UR14][R12.64] ;  /* 0x0000000e0c790981 */ /* 0x0000a2000c1e1500 */
[----:B------:R-:W-:-:S04]  /*63c0*/  PRMT R106, RZ, 0x7610, R106 ;  /* 0x00007610ff6a7816 */ /* 0x000fc8000000006a */
[----:B0-----:R-:W-:Y:S02]  /*63d0*/  @P1 IMAD.MOV.U32 R12, RZ, RZ, R68 ;  /* 0x000000ffff0c1224 */ /* 0x001fe400078e0044 */
[----:B------:R-:W-:Y:S01]  /*63e0*/  @P1 IMAD.MOV.U32 R13, RZ, RZ, R71 ;  /* 0x000000ffff0d1224 */ /* 0x000fe200078e0047 */
[----:B------:R-:W2:Y:S04]  /*63f0*/  LDL R68, [R1+0x56c] ;  /* 0x00056c0001447983 */ /* 0x000ea80000100800 */
[----:B------:R-:W2:Y:S04]  /*6400*/  LDL R71, [R1+0x568] ;  /* 0x0005680001477983 */ /* 0x000ea80000100800 */
[----:B------:R3:W2:Y:S01]  /*6410*/  @P1 LDG.E.U16 R107, desc[UR14][R12.64] ;  /* 0x0000000e0c6b1981 */ /* 0x0006a2000c1e1500 */
[----:B------:R-:W-:Y:S01]  /*6420*/  PRMT R219, RZ, 0x7610, R219 ;  /* 0x00007610ffdb7816 */ /* 0x000fe200000000db */
[----:B---3--:R-:W-:-:S02]  /*6430*/  @P1 IMAD.MOV.U32 R12, RZ, RZ, R69 ;  /* 0x000000ffff0c1224 */ /* 0x008fc400078e0045 */
[----:B------:R-:W-:Y:S01]  /*6440*/  @P1 IMAD.MOV.U32 R13, RZ, RZ, R76 ;  /* 0x000000ffff0d1224 */ /* 0x000fe200078e004c */
[----:B------:R-:W3:Y:S04]  /*6450*/  LDL R69, [R1+0x564] ;  /* 0x0005640001457983 */ /* 0x000ee80000100800 */
[----:B------:R0:W3:Y:S01]  /*6460*/  @P1 LDG.E.U16 R106, desc[UR14][R12.64] ;  /* 0x0000000e0c6a1981 */ /* 0x0000e2000c1e1500 */
[----:B------:R-:W-:Y:S02]  /*6470*/  ISETP.GT.AND P0, PT, R8, 0x9, PT ;  /* 0x000000090800780c */ /* 0x000fe40003f04270 */
[----:B------:R-:W-:Y:S01]  /*6480*/  PRMT R220, RZ, 0x7610, R220 ;  /* 0x00007610ffdc7816 */ /* 0x000fe200000000dc */
[----:B------:R-:W3:Y:S01]  /*6490*/  LDL R76, [R1+0x540] ;  /* 0x00054000014c7983 */ /* 0x000ee20000100800 */
[----:B0-----:R-:W-:-:S02]  /*64a0*/  @P2 IMAD.MOV.U32 R13, RZ, RZ, R73 ;  /* 0x000000ffff0d2224 */ /* 0x001fc400078e0049 */
[----:B------:R-:W-:Y:S01]  /*64b0*/  @P2 IMAD.MOV.U32 R12, RZ, RZ, R70 ;  /* 0x000000ffff0c2224 */ /* 0x000fe200078e0046 */
[----:B------:R-:W3:Y:S04]  /*64c0*/  LDL R73, [R1+0x560] ;  /* 0x0005600001497983 */ /* 0x000ee80000100800 */
[----:B------:R4:W3:Y:S04]  /*64d0*/  @P2 LDG.E.U16 R219, desc[UR14][R12.64] ;  /* 0x0000000e0cdb2981 */ /* 0x0008e8000c1e1500 */
[----:B------:R-:W3:Y:S01]  /*64e0*/  LDL R70, [R1+0x55c] ;  /* 0x00055c0001467983 */ /* 0x000ee20000100800 */
[----:B------:R-:W-:Y:S01]  /*64f0*/  PRMT R11, RZ, 0x7610, R11 ;  /* 0x00007610ff0b7816 */ /* 0x000fe2000000000b */
[----:B----4-:R-:W-:-:S02]  /*6500*/  @P2 IMAD.MOV.U32 R12, RZ, RZ, R9 ;  /* 0x000000ffff0c2224 */ /* 0x010fc400078e0009 */
[----:B------:R-:W4:Y:S01]  /*6510*/  LDL R9, [R1+0x554] ;  /* 0x0005540001097983 */ /* 0x000f220000100800 */
[----:B------:R-:W-:-:S03]  /*6520*/  @P2 IMAD.MOV.U32 R13, RZ, RZ, R72 ;  /* 0x000000ffff0d2224 */ /* 0x000fc600078e0048 */
[----:B------:R-:W4:Y:S04]  /*6530*/  LDL R72, [R1+0x558] ;  /* 0x0005580001487983 */ /* 0x000f280000100800 */
[----:B------:R0:W4:Y:S02]  /*6540*/  @P2 LDG.E.U16 R220, desc[UR14][R12.64] ;  /* 0x0000000e0cdc2981 */ /* 0x000124000c1e1500 */
[----:B0-----:R-:W-:Y:S02]  /*6550*/  @P0 IMAD.MOV.U32 R13, RZ, RZ, R75 ;  /* 0x000000ffff0d0224 */ /* 0x001fe400078e004b */
[----:B------:R-:W4:Y:S01]  /*6560*/  LDL R75, [R1+0x550] ;  /* 0x00055000014b7983 */ /* 0x000f220000100800 */
[----:B------:R-:W-:Y:S01]  /*6570*/  @P0 IMAD.MOV.U32 R12, RZ, RZ, R0 ;  /* 0x000000ffff0c0224 */ /* 0x000fe200078e0000 */
[----:B------:R-:W-:-:S02]  /*6580*/  ISETP.GT.AND P1, PT, R8, 0xa, PT ;  /* 0x0000000a0800780c */ /* 0x000fc40003f24270 */
[----:B------:R-:W4:Y:S04]  /*6590*/  LDL R0, [R1+0x54c] ;  /* 0x00054c0001007983 */ /* 0x000f280000100800 */
[----:B------:R2:W4:Y:S02]  /*65a0*/  @P0 LDG.E.U16 R11, desc[UR14][R12.64] ;  /* 0x0000000e0c0b0981 */ /* 0x000524000c1e1500 */
[----:B--2---:R-:W-:Y:S02]  /*65b0*/  @P0 IMAD.MOV.U32 R13, RZ, RZ, R74 ;  /* 0x000000ffff0d0224 */ /* 0x004fe400078e004a */
[----:B------:R-:W2:Y:S01]  /*65c0*/  LDL R74, [R1+0x548] ;  /* 0x00054800014a7983 */ /* 0x000ea20000100800 */
[----:B------:R-:W-:Y:S01]  /*65d0*/  PRMT R10, RZ, 0x7610, R10 ;  /* 0x00007610ff0a7816 */ /* 0x000fe2000000000a */
[----:B------:R-:W-:-:S02]  /*65e0*/  @P0 IMAD.MOV.U32 R12, RZ, RZ, R14 ;  /* 0x000000ffff0c0224 */ /* 0x000fc400078e000e */
[----:B------:R-:W2:Y:S04]  /*65f0*/  LDL R14, [R1+0x544] ;  /* 0x00054400010e7983 */ /* 0x000ea80000100800 */
[----:B------:R0:W2:Y:S01]  /*6600*/  @P0 LDG.E.U16 R10, desc[UR14][R12.64] ;  /* 0x0000000e0c0a0981 */ /* 0x0000a2000c1e1500 */
[----:B------:R-:W-:Y:S02]  /*6610*/  PRMT R42, RZ, 0x7610, R42 ;  /* 0x00007610ff2a7816 */ /* 0x000fe4000000002a */
[----:B------:R-:W-:Y:S02]  /*6620*/  ISETP.GT.AND P2, PT, R8, 0xb, PT ;  /* 0x0000000b0800780c */ /* 0x000fe40003f44270 */
[----:B------:R-:W-:Y:S01]  /*6630*/  PRMT R43, RZ, 0x7610, R43 ;  /* 0x00007610ff2b7816 */ /* 0x000fe2000000002b */
[----:B0-----:R-:W-:-:S02]  /*6640*/  @P1 IMAD.MOV.U32 R13, RZ, RZ, R71 ;  /* 0x000000ffff0d1224 */ /* 0x001fc400078e0047 */
[----:B------:R-:W2:Y:S01]  /*6650*/  LDL R71, [R1+0x538] ;  /* 0x0005380001477983 */ /* 0x000ea20000100800 */
[----:B------:R-:W-:-:S03]  /*6660*/  @P1 IMAD.MOV.U32 R12, RZ, RZ, R68 ;  /* 0x000000ffff0c1224 */ /* 0x000fc600078e0044 */
[----:B------:R-:W2:Y:S04]  /*6670*/  LDL R68, [R1+0x53c] ;  /* 0x00053c0001447983 */ /* 0x000ea80000100800 */
[----:B------:R3:W2:Y:S02]  /*6680*/  @P1 LDG.E.U16 R42, desc[UR14][R12.64] ;  /* 0x0000000e0c2a1981 */ /* 0x0006a4000c1e1500 */
[----:B---3--:R-:W-:Y:S02]  /*6690*/  @P1 IMAD.MOV.U32 R12, RZ, RZ, R69 ;  /* 0x000000ffff0c1224 */ /* 0x008fe400078e0045 */
[----:B------:R-:W3:Y:S01]  /*66a0*/  LDL R69, [R1+0x534] ;  /* 0x0005340001457983 */ /* 0x000ee20000100800 */
[----:B------:R-:W-:-:S03]  /*66b0*/  @P1 IMAD.MOV.U32 R13, RZ, RZ, R73 ;  /* 0x000000ffff0d1224 */ /* 0x000fc600078e0049 */
[----:B------:R-:W3:Y:S04]  /*66c0*/  LDL R73, [R1+0x530] ;  /* 0x0005300001497983 */ /* 0x000ee80000100800 */
[----:B------:R0:W3:Y:S01]  /*66d0*/  @P1 LDG.E.U16 R43, desc[UR14][R12.64] ;  /* 0x0000000e0c2b1981 */ /* 0x0000e2000c1e1500 */
[----:B------:R-:W-:Y:S02]  /*66e0*/  PRMT R56, RZ, 0x7610, R56 ;  /* 0x00007610ff387816 */ /* 0x000fe40000000038 */
[----:B------:R-:W-:Y:S01]  /*66f0*/  ISETP.GT.AND P0, PT, R8, 0xc, PT ;  /* 0x0000000c0800780c */ /* 0x000fe20003f04270 */
[----:B0-----:R-:W-:Y:S02]  /*6700*/  @P2 IMAD.MOV.U32 R12, RZ, RZ, R70 ;  /* 0x000000ffff0c2224 */ /* 0x001fe400078e0046 */
[----:B------:R-:W3:Y:S01]  /*6710*/  LDL R70, [R1+0x52c] ;  /* 0x00052c0001467983 */ /* 0x000ee20000100800 */
[----:B------:R-:W-:Y:S01]  /*6720*/  PRMT R57, RZ, 0x7610, R57 ;  /* 0x00007610ff397816 */ /* 0x000fe20000000039 */
[----:B----4-:R-:W-:-:S02]  /*6730*/  @P2 IMAD.MOV.U32 R13, RZ, RZ, R72 ;  /* 0x000000ffff0d2224 */ /* 0x010fc400078e0048 */
        /* <DEDUP_REMOVED lines=9> */
[----:B------:R-:W-:Y:S01]  /*67d0*/  ISETP.GT.AND P1, PT, R8, 0xd, PT ;  /* 0x0000000d0800780c */ /* 0x000fe20003f24270 */
[----:B------:R-:W-:Y:S01]  /*67e0*/  @P0 IMAD.MOV.U32 R12, RZ, RZ, R0 ;  /* 0x000000ffff0c0224 */ /* 0x000fe200078e0000 */
[----:B------:R-:W-:Y:S01]  /*67f0*/  PRMT R148, RZ, 0x7610, R148 ;  /* 0x00007610ff947816 */ /* 0x000fe20000000094 */
[----:B------:R-:W2:Y:S01]  /*6800*/  LDL R0, [R1+0x51c] ;  /* 0x00051c0001007983 */ /* 0x000ea20000100800 */
[----:B------:R-:W-:-:S04]  /*6810*/  PRMT R147, RZ, 0x7610, R147 ;  /* 0x00007610ff937816 */ /* 0x000fc80000000093 */
[----:B------:R0:W2:Y:S02]  /*6820*/  @P0 LDG.E.U16 R148, desc[UR14][R12.64] ;  /* 0x0000000e0c940981 */ /* 0x0000a4000c1e1500 */
[----:B0-----:R-:W-:Y:S02]  /*6830*/  @P0 IMAD.MOV.U32 R12, RZ, RZ, R14 ;  /* 0x000000ffff0c0224 */ /* 0x001fe400078e000e */
[----:B------:R-:W-:Y:S01]  /*6840*/  @P0 IMAD.MOV.U32 R13, RZ, RZ, R76 ;  /* 0x000000ffff0d0224 */ /* 0x000fe200078e004c */
[----:B------:R-:W-:Y:S01]  /*6850*/  PRMT R134, RZ, 0x7610, R134 ;  /* 0x00007610ff867816 */ /* 0x000fe20000000086 */
[----:B------:R-:W2:Y:S04]  /*6860*/  LDL R14, [R1+0x514] ;  /* 0x00051400010e7983 */ /* 0x000ea80000100800 */
[----:B------:R0:W2:Y:S01]  /*6870*/  @P0 LDG.E.U16 R147, desc[UR14][R12.64] ;  /* 0x0000000e0c930981 */ /* 0x0000a2000c1e1500 */
[----:B------:R-:W-:-:S02]  /*6880*/  ISETP.GT.AND P2, PT, R8, 0xe, PT ;  /* 0x0000000e0800780c */ /* 0x000fc40003f44270 */
[----:B------:R-:W-:Y:S01]  /*6890*/  PRMT R133, RZ, 0x7610, R133 ;  /* 0x00007610ff857816 */ /* 0x000fe20000000085 */
[----:B------:R-:W2:Y:S01]  /*68a0*/  LDL R76, [R1+0x4f0] ;  /* 0x0004f000014c7983 */ /* 0x000ea20000100800 */
[----:B0-----:R-:W-:-:S03]  /*68b0*/  @P1 IMAD.MOV.U32 R13, RZ, RZ, R71 ;  /* 0x000000ffff0d1224 */ /* 0x001fc600078e0047 */
[----:B------:R-:W2:Y:S01]  /*68c0*/  LDL R71, [R1+0x510] ;  /* 0x0005100001477983 */ /* 0x000ea20000100800 */
[----:B------:R-:W-:-:S03]  /*68d0*/  @P1 IMAD.MOV.U32 R12, RZ, RZ, R68 ;  /* 0x000000ffff0c1224 */ /* 0x000fc600078e0044 */
[----:B------:R-:W2:Y:S04]  /*68e0*/  LDL R68, [R1+0x50c] ;  /* 0x00050c0001447983 */ /* 0x000ea80000100800 */
[----:B------:R3:W2:Y:S02]  /*68f0*/  @P1 LDG.E.U16 R134, desc[UR14][R12.64] ;  /* 0x0000000e0c861981 */ /* 0x0006a4000c1e1500 */
[----:B---3--:R-:W-:Y:S02]  /*6900*/  @P1 IMAD.MOV.U32 R12, RZ, RZ, R69 ;  /* 0x000000ffff0c1224 */ /* 0x008fe400078e0045 */
[----:B------:R-:W-:Y:S01]  /*6910*/  @P1 IMAD.MOV.U32 R13, RZ, RZ, R73 ;  /* 0x000000ffff0d1224 */ /* 0x000fe200078e0049 */
[----:B------:R-:W-:Y:S01]  /*6920*/  PRMT R120, RZ, 0x7610, R120 ;  /* 0x00007610ff787816 */ /* 0x000fe20000000078 */
[----:B------:R-:W3:Y:S04]  /*6930*/  LDL R73, [R1+0x508] ;  /* 0x0005080001497983 */ /* 0x000ee80000100800 */
[----:B------:R0:W3:Y:S04]  /*6940*/  @P1 LDG.E.U16 R133, desc[UR14][R12.64] ;  /* 0x0000000e0c851981 */ /* 0x0000e8000c1e1500 */
[----:B------:R-:W3:Y:S01]  /*6950*/  LDL R69, [R1+0x504] ;  /* 0x0005040001457983 */ /* 0x000ee20000100800 */
[----:B------:R-:W-:Y:S01]  /*6960*/  ISETP.GT.AND P0, PT, R8, 0xf, PT ;  /* 0x0000000f0800780c */ /* 0x000fe20003f04270 */
[----:B0-----:R-:W-:-:S02]  /*6970*/  @P2 IMAD.MOV.U32 R12, RZ, RZ, R70 ;  /* 0x000000ffff0c2224 */ /* 0x001fc400078e0046 */
[----:B------:R-:W3:Y:S01]  /*6980*/  LDL R70, [R1+0x4fc] ;  /* 0x0004fc0001467983 */ /* 0x000ee20000100800 */
[----:B------:R-:W-:Y:S01]  /*6990*/  PRMT R119, RZ, 0x7610, R119 ;  /* 0x00007610ff777816 */ /* 0x000fe20000000077 */
[----:B----4-:R-:W-:Y:S02]  /*69a0*/  @P2 IMAD.MOV.U32 R13, RZ, RZ, R72 ;  /* 0x000000ffff0d2224 */ /* 0x010fe400078e0048 */
[----:B------:R-:W4:Y:S04]  /*69b0*/  LDL R72, [R1+0x500] ;  /* 0x0005000001487983 */ /* 0x000f280000100800 */
[----:B------:R0:W4:Y:S02]  /*69c0*/  @P2 LDG.E.U16 R120, desc[UR14][R12.64] ;  /* 0x0000000e0c782981 */ /* 0x000124000c1e1500 */
[----:B0-----:R-:W-:-:S02]  /*69d0*/  @P2 IMAD.MOV.U32 R13, RZ, RZ, R75 ;  /* 0x000000ffff0d2224 */ /* 0x001fc400078e004b */
[----:B------:R-:W4:Y:S01]  /*69e0*/  LDL R75, [R1+0x4f8] ;  /* 0x0004f800014b7983 */ /* 0x000f220000100800 */
[----:B------:R-:W-:-:S03]  /*69f0*/  @P2 IMAD.MOV.U32 R12, RZ, RZ, R9 ;  /* 0x000000ffff0c2224 */ /* 0x000fc600078e0009 */
[----:B------:R-:W4:Y:S04]  /*6a00*/  LDL R9, [R1+0x4f4] ;  /* 0x0004f40001097983 */ /* 0x000f280000100800 */
[----:B------:R2:W4:Y:S02]  /*6a10*/  @P2 LDG.E.U16 R119, desc[UR14][R12.64] ;  /* 0x0000000e0c772981 */ /* 0x000524000c1e1500 */
[----:B--2---:R-:W-:Y:S02]  /*6a20*/  @P0 IMAD.MOV.U32 R13, RZ, RZ, R74 ;  /* 0x000000ffff0d0224 */ /* 0x004fe400078e004a */
[----:B------:R-:W2:Y:S01]  /*6a30*/  LDL R74, [R1+0x4e8] ;  /* 0x0004e800014a7983 */ /* 0x000ea20000100800 */
[----:B------:R-:W-:Y:S01]  /*6a40*/  PRMT R105, RZ, 0x7610, R105 ;  /* 0x00007610ff697816 */ /* 0x000fe20000000069 */
[----:B------:R-:W-:-:S02]  /*6a50*/  @P0 IMAD.MOV.U32 R12, RZ, RZ, R0 ;  /* 0x000000ffff0c0224 */ /* 0x000fc400078e0000 */
[----:B------:R-:W2:Y:S01]  /*6a60*/  LDL R0, [R1+0x4ec] ;  /* 0x0004ec0001007983 */ /* 0x000ea20000100800 */
[----:B------:R-:W-:-:S03]  /*6a70*/  ISETP.GT.AND P1, PT, R8, 0x10, PT ;  /* 0x000000100800780c */ /* 0x000fc60003f24270 */
[----:B------:R0:W2:Y:S01]  /*6a80*/  @P0 LDG.E.U16 R105, desc[UR14][R12.64] ;  /* 0x0000000e0c690981 */ /* 0x0000a2000c1e1500 */
[----:B------:R-:W-:Y:S02]  /*6a90*/  PRMT R104, RZ, 0x7610, R104 ;  /* 0x00007610ff687816 */ /* 0x000fe40000000068 */
[----:B------:R-:W-:Y:S01]  /*6aa0*/  PRMT R217, RZ, 0x7610, R217 ;  /* 0x00007610ffd97816 */ /* 0x000fe200000000d9 */
[----:B0-----:R-:W-:Y:S02]  /*6ab0*/  @P0 IMAD.MOV.U32 R12, RZ, RZ, R14 ;  /* 0x000000ffff0c0224 */ /* 0x001fe400078e000e */
[----:B------:R-:W2:Y:S01]  /*6ac0*/  LDL R14, [R1+0x4e4] ;  /* 0x0004e400010e7983 */ /* 0x000ea20000100800 */
[----:B------:R-:W-:-:S03]  /*6ad0*/  @P0 IMAD.MOV.U32 R13, RZ, RZ, R71 ;  /* 0x000000ffff0d0224 */ /* 0x000fc600078e0047 */
[----:B------:R-:W2:Y:S04]  /*6ae0*/  LDL R71, [R1+0x4e0] ;  /* 0x0004e00001477983 */ /* 0x000ea80000100800 */
[----:B------:R0:W2:Y:S01]  /*6af0*/  @P0 LDG.E.U16 R104, desc[UR14][R12.64] ;  /* 0x0000000e0c680981 */ /* 0x0000a2000c1e1500 */
[----:B------:R-:W-:Y:S01]  /*6b00*/  ISETP.GT.AND P2, PT, R8, 0x11, PT ;  /* 0x000000110800780c */ /* 0x000fe20003f44270 */
[----:B0-----:R-:W-:Y:S02]  /*6b10*/  @P1 IMAD.MOV.U32 R12, RZ, RZ, R68 ;  /* 0x000000ffff0c1224 */ /* 0x001fe400078e0044 */
[----:B------:R-:W2:Y:S01]  /*6b20*/  LDL R68, [R1+0x4dc] ;  /* 0x0004dc0001447983 */ /* 0x000ea20000100800 */
[----:B---3--:R-:W-:-:S03]  /*6b30*/  @P1 IMAD.MOV.U32 R13, RZ, RZ, R73 ;  /* 0x000000ffff0d1224 */ /* 0x008fc600078e0049 */
[----:B------:R-:W3:Y:S04]  /*6b40*/  LDL R73, [R1+0x4d8] ;  /* 0x0004d80001497983 */ /* 0x000ee80000100800 */
[----:B------:R0:W3:Y:S01]  /*6b50*/  @P1 LDG.E.U16 R217, desc[UR14][R12.64] ;  /* 0x0000000e0cd91981 */ /* 0x0000e2000c1e1500 */
[----:B------:R-:W-:Y:S02]  /*6b60*/  PRMT R218, RZ, 0x7610, R218 ;  /* 0x00007610ffda7816 */ /* 0x000fe400000000da */
[----:B------:R-:W-:Y:S02]  /*6b70*/  ISETP.GT.AND P0, PT, R8, 0x12, PT ;  /* 0x000000120800780c */ /* 0x000fe40003f04270 */
[----:B------:R-:W-:Y:S01]  /*6b80*/  PRMT R29, RZ, 0x7610, R29 ;  /* 0x00007610ff1d7816 */ /* 0x000fe2000000001d */
        /* <DEDUP_REMOVED lines=11> */
[----:B0-----:R-:W-:Y:S02]  /*6c40*/  @P2 IMAD.MOV.U32 R12, RZ, RZ, R9 ;  /* 0x000000ffff0c2224 */ /* 0x001fe400078e0009 */
[----:B------:R-:W-:Y:S01]  /*6c50*/  @P2 IMAD.MOV.U32 R13, RZ, RZ, R76 ;  /* 0x000000ffff0d2224 */ /* 0x000fe200078e004c */
[----:B------:R-:W-:Y:S01]  /*6c60*/  PRMT R44, RZ, 0x7610, R44 ;  /* 0x00007610ff2c7816 */ /* 0x000fe2000000002c */
[----:B------:R-:W4:Y:S04]  /*6c70*/  LDL R9, [R1+0x4c4] ;  /* 0x0004c40001097983 */ /* 0x000f280000100800 */
[----:B------:R2:W4:Y:S01]  /*6c80*/  @P2 LDG.E.U16 R31, desc[UR14][R12.64] ;  /* 0x0000000e0c1f2981 */ /* 0x000522000c1e1500 */
[----:B------:R-:W-:-:S02]  /*6c90*/  ISETP.GT.AND P1, PT, R8, 0x13, PT ;  /* 0x000000130800780c */ /* 0x000fc40003f24270 */
[----:B------:R-:W-:Y:S01]  /*6ca0*/  PRMT R45, RZ, 0x7610, R45 ;  /* 0x00007610ff2d7816 */ /* 0x000fe2000000002d */
[----:B------:R-:W4:Y:S01]  /*6cb0*/  LDL R76, [R1+0x4a0] ;  /* 0x0004a000014c7983 */ /* 0x000f220000100800 */
[----:B--2---:R-:W-:-:S03]  /*6cc0*/  @P0 IMAD.MOV.U32 R13, RZ, RZ, R74 ;  /* 0x000000ffff0d0224 */ /* 0x004fc600078e004a */
[----:B------:R-:W2:Y:S01]  /*6cd0*/  LDL R74, [R1+0x4c0] ;  /* 0x0004c000014a7983 */ /* 0x000ea20000100800 */
[----:B------:R-:W-:-:S03]  /*6ce0*/  @P0 IMAD.MOV.U32 R12, RZ, RZ, R0 ;  /* 0x000000ffff0c0224 */ /* 0x000fc600078e0000 */
[----:B------:R-:W2:Y:S04]  /*6cf0*/  LDL R0, [R1+0x4bc] ;  /* 0x0004bc0001007983 */ /* 0x000ea80000100800 */
[----:B------:R0:W2:Y:S01]  /*6d00*/  @P0 LDG.E.U16 R44, desc[UR14][R12.64] ;  /* 0x0000000e0c2c0981 */ /* 0x0000a2000c1e1500 */
        /* <DEDUP_REMOVED lines=12> */
[----:B------:R-:W-:Y:S01]  /*6dd0*/  PRMT R59, RZ, 0x7610, R59 ;  /* 0x00007610ff3b7816 */ /* 0x000fe2000000003b */
        /* <DEDUP_REMOVED lines=16> */
[----:B------:R-:W2:Y:S05]  /*6ee0*/  LDL R9, [R1+0x494] ;  /* 0x0004940001097983 */ /* 0x000eaa0000100800 */
[----:B------:R0:W2:Y:S01]  /*6ef0*/  @P2 LDG.E.U16 R145, desc[UR14][R12.64] ;  /* 0x0000000e0c912981 */ /* 0x0000a2000c1e1500 */
[----:B------:R-:W-:-:S02]  /*6f00*/  PRMT R132, RZ, 0x7610, R132 ;  /* 0x00007610ff847816 */ /* 0x000fc40000000084 */
[----:B------:R-:W-:Y:S02]  /*6f10*/  ISETP.GT.AND P1, PT, R8, 0x16, PT ;  /* 0x000000160800780c */ /* 0x000fe40003f24270 */
[----:B0-----:R-:W-:Y:S02]  /*6f20*/  @P0 IMAD.MOV.U32 R13, RZ, RZ, R71 ;  /* 0x000000ffff0d0224 */ /* 0x001fe400078e0047 */
[----:B------:R-:W2:Y:S01]  /*6f30*/  LDL R71, [R1+0x488] ;  /* 0x0004880001477983 */ /* 0x000ea20000100800 */
[----:B------:R-:W-:-:S03]  /*6f40*/  @P0 IMAD.MOV.U32 R12, RZ, RZ, R0 ;  /* 0x000000ffff0c0224 */ /* 0x000fc600078e0000 */
[----:B------:R-:W2:Y:S01]  /*6f50*/  LDL R0, [R1+0x48c] ;  /* 0x00048c0001007983 */ /* 0x000ea20000100800 */
[----:B------:R-:W-:-:S03]  /*6f60*/  PRMT R131, RZ, 0x7610, R131 ;  /* 0x00007610ff837816 */ /* 0x000fc60000000083 */
[----:B------:R0:W2:Y:S01]  /*6f70*/  @P0 LDG.E.U16 R132, desc[UR14][R12.64] ;  /* 0x0000000e0c840981 */ /* 0x0000a2000c1e1500 */
[----:B------:R-:W-:Y:S02]  /*6f80*/  ISETP.GT.AND P2, PT, R8, 0x17, PT ;  /* 0x000000170800780c */ /* 0x000fe40003f44270 */
[----:B------:R-:W-:Y:S01]  /*6f90*/  PRMT R118, RZ, 0x7610, R118 ;  /* 0x00007610ff767816 */ /* 0x000fe20000000076 */
[----:B0-----:R-:W-:Y:S02]  /*6fa0*/  @P0 IMAD.MOV.U32 R12, RZ, RZ, R14 ;  /* 0x000000ffff0c0224 */ /* 0x001fe400078e000e */
[----:B---3--:R-:W-:Y:S01]  /*6fb0*/  @P0 IMAD.MOV.U32 R13, RZ, RZ, R73 ;  /* 0x000000ffff0d0224 */ /* 0x008fe200078e0049 */
[----:B------:R-:W3:Y:S04]  /*6fc0*/  LDL R14, [R1+0x484] ;  /* 0x00048400010e7983 */ /* 0x000ee80000100800 */
[----:B------:R-:W3:Y:S04]  /*6fd0*/  LDL R73, [R1+0x480] ;  /* 0x0004800001497983 */ /* 0x000ee80000100800 */
[----:B------:R0:W3:Y:S01]  /*6fe0*/  @P0 LDG.E.U16 R131, desc[UR14][R12.64] ;  /* 0x0000000e0c830981 */ /* 0x0000e2000c1e1500 */
        /* <DEDUP_REMOVED lines=8> */
[----:B------:R-:W-:Y:S01]  /*7070*/  @P1 IMAD.MOV.U32 R13, RZ, RZ, R76 ;  /* 0x000000ffff0d1224 */ /* 0x000fe200078e004c */
[----:B------:R-:W4:Y:S04]  /*7080*/  LDL R69, [R1+0x474] ;  /* 0x0004740001457983 */ /* 0x000f280000100800 */
[----:B------:R0:W4:Y:S01]  /*7090*/  @P1 LDG.E.U16 R117, desc[UR14][R12.64] ;  /* 0x0000000e0c751981 */ /* 0x000122000c1e1500 */
[----:B------:R-:W-:Y:S02]  /*70a0*/  ISETP.GT.AND P0, PT, R8, 0x18, PT ;  /* 0x000000180800780c */ /* 0x000fe40003f04270 */
[----:B------:R-:W-:Y:S01]  /*70b0*/  PRMT R102, RZ, 0x7610, R102 ;  /* 0x00007610ff667816 */ /* 0x000fe20000000066 */
[----:B------:R-:W4:Y:S01]  /*70c0*/  LDL R76, [R1+0x450] ;  /* 0x00045000014c7983 */ /* 0x000f220000100800 */
[----:B0-----:R-:W-:-:S03]  /*70d0*/  @P2 IMAD.MOV.U32 R13, RZ, RZ, R75 ;  /* 0x000000ffff0d2224 */ /* 0x001fc600078e004b */
[----:B------:R-:W4:Y:S01]  /*70e0*/  LDL R75, [R1+0x470] ;  /* 0x00047000014b7983 */ /* 0x000f220000100800 */
[----:B------:R-:W-:-:S03]  /*70f0*/  @P2 IMAD.MOV.U32 R12, RZ, RZ, R70 ;  /* 0x000000ffff0c2224 */ /* 0x000fc600078e0046 */
[----:B------:R-:W4:Y:S04]  /*7100*/  LDL R70, [R1+0x46c] ;  /* 0x00046c0001467983 */ /* 0x000f280000100800 */
[----:B------:R2:W4:Y:S02]  /*7110*/  @P2 LDG.E.U16 R103, desc[UR14][R12.64] ;  /* 0x0000000e0c672981 */ /* 0x000524000c1e1500 */
[----:B--2---:R-:W-:Y:S02]  /*7120*/  @P2 IMAD.MOV.U32 R13, RZ, RZ, R74 ;  /* 0x000000ffff0d2224 */ /* 0x004fe400078e004a */
[----:B------:R-:W2:Y:S01]  /*7130*/  LDL R74, [R1+0x468] ;  /* 0x00046800014a7983 */ /* 0x000ea20000100800 */
[----:B------:R-:W-:Y:S01]  /*7140*/  @P2 IMAD.MOV.U32 R12, RZ, RZ, R9 ;  /* 0x000000ffff0c2224 */ /* 0x000fe200078e0009 */
[----:B------:R-:W-:-:S02]  /*7150*/  PRMT R23, RZ, 0x7610, R23 ;  /* 0x00007610ff177816 */ /* 0x000fc40000000017 */
[----:B------:R-:W2:Y:S04]  /*7160*/  LDL R9, [R1+0x464] ;  /* 0x0004640001097983 */ /* 0x000ea80000100800 */
[----:B------:R0:W2:Y:S01]  /*7170*/  @P2 LDG.E.U16 R102, desc[UR14][R12.64] ;  /* 0x0000000e0c662981 */ /* 0x0000a2000c1e1500 */
[----:B------:R-:W-:Y:S01]  /*7180*/  ISETP.GT.AND P1, PT, R8, 0x19, PT ;  /* 0x000000190800780c */ /* 0x000fe20003f24270 */
[----:B0-----:R-:W-:Y:S02]  /*7190*/  @P0 IMAD.MOV.U32 R13, RZ, RZ, R71 ;  /* 0x000000ffff0d0224 */ /* 0x001fe400078e0047 */
[----:B------:R-:W2:Y:S01]  /*71a0*/  LDL R71, [R1+0x460] ;  /* 0x0004600001477983 */ /* 0x000ea20000100800 */
[----:B------:R-:W-:-:S03]  /*71b0*/  @P0 IMAD.MOV.U32 R12, RZ, RZ, R0 ;  /* 0x000000ffff0c0224 */ /* 0x000fc600078e0000 */
[----:B------:R-:W2:Y:S04]  /*71c0*/  LDL R0, [R1+0x45c] ;  /* 0x00045c0001007983 */ /* 0x000ea80000100800 */
[----:B------:R3:W2:Y:S01]  /*71d0*/  @P0 LDG.E.U16 R23, desc[UR14][R12.64] ;  /* 0x0000000e0c170981 */ /* 0x0006a2000c1e1500 */
[----:B------:R-:W-:Y:S02]  /*71e0*/  PRMT R216, RZ, 0x7610, R216 ;  /* 0x00007610ffd87816 */ /* 0x000fe400000000d8 */
[----:B------:R-:W-:Y:S01]  /*71f0*/  PRMT R32, RZ, 0x7610, R32 ;  /* 0x00007610ff207816 */ /* 0x000fe20000000020 */
[----:B---3--:R-:W-:Y:S02]  /*7200*/  @P0 IMAD.MOV.U32 R13, RZ, RZ, R73 ;  /* 0x000000ffff0d0224 */ /* 0x008fe400078e0049 */
[----:B------:R-:W3:Y:S01]  /*7210*/  LDL R73, [R1+0x458] ;  /* 0x0004580001497983 */ /* 0x000ee20000100800 */
[----:B------:R-:W-:-:S03]  /*7220*/  @P0 IMAD.MOV.U32 R12, RZ, RZ, R14 ;  /* 0x000000ffff0c0224 */ /* 0x000fc600078e000e */
[----:B------:R-:W3:Y:S04]  /*7230*/  LDL R14, [R1+0x454] ;  /* 0x00045400010e7983 */ /* 0x000ee80000100800 */
[----:B------:R0:W3:Y:S01]  /*7240*/  @P0 LDG.E.U16 R216, desc[UR14][R12.64] ;  /* 0x0000000e0cd80981 */ /* 0x0000e2000c1e1500 */
        /* <DEDUP_REMOVED lines=20> */
[----:B------:R-:W-:Y:S02]  /*7390*/  ISETP.GT.AND P1, PT, R8, 0x1c, PT ;  /* 0x0000001c0800780c */ /* 0x000fe40003f24270 */
[----:B------:R-:W-:Y:S01]  /*73a0*/  PRMT R60, RZ, 0x7610, R60 ;  /* 0x00007610ff3c7816 */ /* 0x000fe2000000003c */
[----:B0-----:R-:W-:Y:S02]  /*73b0*/  @P2 IMAD.MOV.U32 R12, RZ, RZ, R9 ;  /* 0x000000ffff0c2224 */ /* 0x001fe400078e0009 */
[----:B------:R-:W2:Y:S01]  /*73c0*/  LDL R9, [R1+0x434] ;  /* 0x0004340001097983 */ /* 0x000ea20000100800 */
[----:B------:R-:W-:-:S03]  /*73d0*/  @P2 IMAD.MOV.U32 R13, RZ, RZ, R71 ;  /* 0x000000ffff0d2224 */ /* 0x000fc600078e0047 */
[----:B------:R-:W2:Y:S04]  /*73e0*/  LDL R71, [R1+0x430] ;  /* 0x0004300001477983 */ /* 0x000ea80000100800 */
[----:B------:R0:W2:Y:S01]  /*73f0*/  @P2 LDG.E.U16 R47, desc[UR14][R12.64] ;  /* 0x0000000e0c2f2981 */ /* 0x0000a2000c1e1500 */
[----:B------:R-:W-:Y:S01]  /*7400*/  PRMT R149, RZ, 0x7610, R149 ;  /* 0x00007610ff957816 */ /* 0x000fe20000000095 */
[----:B0-----:R-:W-:Y:S02]  /*7410*/  @P0 IMAD.MOV.U32 R12, RZ, RZ, R0 ;  /* 0x000000ffff0c0224 */ /* 0x001fe400078e0000 */
[----:B------:R-:W2:Y:S01]  /*7420*/  LDL R0, [R1+0x42c] ;  /* 0x00042c0001007983 */ /* 0x000ea20000100800 */
[----:B---3--:R-:W-:-:S03]  /*7430*/  @P0 IMAD.MOV.U32 R13, RZ, RZ, R73 ;  /* 0x000000ffff0d0224 */ /* 0x008fc600078e0049 */
[----:B------:R-:W3:Y:S04]  /*7440*/  LDL R73, [R1+0x428] ;  /* 0x0004280001497983 */ /* 0x000ee80000100800 */
[----:B------:R0:W3:Y:S01]  /*7450*/  @P0 LDG.E.U16 R60, desc[UR14][R12.64] ;  /* 0x0000000e0c3c0981 */ /* 0x0000e2000c1e1500 */
[----:B------:R-:W-:Y:S01]  /*7460*/  PRMT R144, RZ, 0x7610, R144 ;  /* 0x00007610ff907816 */ /* 0x000fe20000000090 */
[----:B0-----:R-:W-:Y:S02]  /*7470*/  @P0 IMAD.MOV.U32 R12, RZ, RZ, R14 ;  /* 0x000000ffff0c0224 */ /* 0x001fe400078e000e */
[----:B------:R-:W-:Y:S01]  /*7480*/  @P0 IMAD.MOV.U32 R13, RZ, RZ, R76 ;  /* 0x000000ffff0d0224 */ /* 0x000fe200078e004c */
[----:B------:R-:W3:Y:S04]  /*7490*/  LDL R14, [R1+0x424] ;  /* 0x00042400010e7983 */ /* 0x000ee80000100800 */
[----:B------:R0:W3:Y:S01]  /*74a0*/  @P0 LDG.E.U16 R149, desc[UR14][R12.64] ;  /* 0x0000000e0c950981 */ /* 0x0000e2000c1e1500 */
[----:B------:R-:W-:-:S02]  /*74b0*/  ISETP.GT.AND P2, PT, R8, 0x1d, PT ;  /* 0x0000001d0800780c */ /* 0x000fc40003f44270 */
[----:B------:R-:W-:Y:S01]  /*74c0*/  PRMT R143, RZ, 0x7610, R143 ;  /* 0x00007610ff8f7816 */ /* 0x000fe2000000008f */
[----:B------:R-:W3:Y:S01]  /*74d0*/  LDL R76, [R1+0x400] ;  /* 0x00040000014c7983 */ /* 0x000ee20000100800 */
[----:B0-----:R-:W-:-:S03]  /*74e0*/  @P1 IMAD.MOV.U32 R12, RZ, RZ, R68 ;  /* 0x000000ffff0c1224 */ /* 0x001fc600078e0044 */
[----:B------:R-:W3:Y:S01]  /*74f0*/  LDL R68, [R1+0x41c] ;  /* 0x00041c0001447983 */ /* 0x000ee20000100800 */
[----:B----4-:R-:W-:-:S03]  /*7500*/  @P1 IMAD.MOV.U32 R13, RZ, RZ, R72 ;  /* 0x000000ffff0d1224 */ /* 0x010fc600078e0048 */
[----:B------:R-:W4:Y:S04]  /*7510*/  LDL R72, [R1+0x420] ;  /* 0x0004200001487983 */ /* 0x000f280000100800 */
[----:B------:R0:W4:Y:S02]  /*7520*/  @P1 LDG.E.U16 R144, desc[UR14][R12.64] ;  /* 0x0000000e0c901981 */ /* 0x000124000c1e1500 */
[----:B0-----:R-:W-:Y:S01]  /*7530*/  @P1 IMAD.MOV.U32 R12, RZ, RZ, R69 ;  /* 0x000000ffff0c1224 */ /* 0x001fe200078e0045 */
[----:B------:R-:W-:Y:S01]  /*7540*/  PRMT R130, RZ, 0x7610, R130 ;  /* 0x00007610ff827816 */ /* 0x000fe20000000082 */
[----:B------:R-:W4:Y:S01]  /*7550*/  LDL R69, [R1+0x414] ;  /* 0x0004140001457983 */ /* 0x000f220000100800 */
[----:B------:R-:W-:-:S03]  /*7560*/  @P1 IMAD.MOV.U32 R13, RZ, RZ, R75 ;  /* 0x000000ffff0d1224 */ /* 0x000fc600078e004b */
[----:B------:R-:W4:Y:S04]  /*7570*/  LDL R75, [R1+0x418] ;  /* 0x00041800014b7983 */ /* 0x000f280000100800 */
[----:B------:R2:W4:Y:S02]  /*7580*/  @P1 LDG.E.U16 R143, desc[UR14][R12.64] ;  /* 0x0000000e0c8f1981 */ /* 0x000524000c1e1500 */
[----:B--2---:R-:W-:Y:S02]  /*7590*/  @P2 IMAD.MOV.U32 R13, RZ, RZ, R74 ;  /* 0x000000ffff0d2224 */ /* 0x004fe400078e004a */
        /* <DEDUP_REMOVED lines=11> */
[----:B------:R-:W-:Y:S02]  /*7650*/  PRMT R116, RZ, 0x7610, R116 ;  /* 0x00007610ff747816 */ /* 0x000fe40000000074 */
[----:B------:R-:W-:Y:S01]  /*7660*/  ISETP.GT.AND P1, PT, R8, 0x1f, PT ;  /* 0x0000001f0800780c */ /* 0x000fe20003f24270 */
[----:B0-----:R-:W-:Y:S02]  /*7670*/  @P0 IMAD.MOV.U32 R12, RZ, RZ, R0 ;  /* 0x000000ffff0c0224 */ /* 0x001fe400078e0000 */
[----:B------:R-:W2:Y:S01]  /*7680*/  LDL R0, [R1+0x3fc] ;  /* 0x0003fc0001007983 */ /* 0x000ea20000100800 */
[----:B---3--:R-:W-:-:S03]  /*7690*/  @P0 IMAD.MOV.U32 R13, RZ, RZ, R73 ;  /* 0x000000ffff0d0224 */ /* 0x008fc600078e0049 */
[----:B------:R-:W3:Y:S01]  /*76a0*/  LDL R73, [R1+0x3f8] ;  /* 0x0003f80001497983 */ /* 0x000ee20000100800 */
[----:B------:R-:W-:-:S03]  /*76b0*/  PRMT R115, RZ, 0x7610, R115 ;  /* 0x00007610ff737816 */ /* 0x000fc60000000073 */
[----:B------:R0:W3:Y:S02]  /*76c0*/  @P0 LDG.E.U16 R116, desc[UR14][R12.64] ;  /* 0x0000000e0c740981 */ /* 0x0000e4000c1e1500 */
[----:B0-----:R-:W-:Y:S02]  /*76d0*/  @P0 IMAD.MOV.U32 R12, RZ, RZ, R14 ;  /* 0x000000ffff0c0224 */ /* 0x001fe400078e000e */
        /* <DEDUP_REMOVED lines=21> */
[----:B------:R-:W2:Y:S01]  /*7830*/  LDL R70, [R1+0x3dc] ;  /* 0x0003dc0001467983 */ /* 0x000ea20000100800 */
[----:B------:R-:W-:-:S03]  /*7840*/  @P2 IMAD.MOV.U32 R13, RZ, RZ, R71 ;  /* 0x000000ffff0d2224 */ /* 0x000fc600078e0047 */
[----:B------:R-:W2:Y:S04]  /*7850*/  LDL R71, [R1+0x3d8] ;  /* 0x0003d80001477983 */ /* 0x000ea80000100800 */
        /* <DEDUP_REMOVED lines=9> */
[----:B---3--:R-:W-:-:S03]  /*78f0*/  @P0 IMAD.MOV.U32 R13, RZ, RZ, R73 ;  /* 0x000000ffff0d0224 */ /* 0x008fc600078e0049 */
[----:B------:R-:W3:Y:S01]  /*7900*/  LDL R73, [R1+0x3d0] ;  /* 0x0003d00001497983 */ /* 0x000ee20000100800 */
[----:B------:R-:W-:-:S03]  /*7910*/  @P0 IMAD.MOV.U32 R12, RZ, RZ, R0 ;  /* 0x000000ffff0c0224 */ /* 0x000fc600078e0000 */
[----:B------:R-:W3:Y:S04]  /*7920*/  LDL R0, [R1+0x3cc] ;  /* 0x0003cc0001007983 */ /* 0x000ee80000100800 */
[----:B------:R0:W3:Y:S02]  /*7930*/  @P0 LDG.E.U16 R34, desc[UR14][R12.64] ;  /* 0x0000000e0c220981 */ /* 0x0000e4000c1e1500 */
[----:B0-----:R-:W-:Y:S01]  /*7940*/  @P0 IMAD.MOV.U32 R12, RZ, RZ, R14 ;  /* 0x000000ffff0c0224 */ /* 0x001fe200078e000e */
[----:B------:R-:W-:Y:S01]  /*7950*/  PRMT R48, RZ, 0x7610, R48 ;  /* 0x00007610ff307816 */ /* 0x000fe20000000030 */
[----:B------:R-:W3:Y:S01]  /*7960*/  LDL R14, [R1+0x3c4] ;  /* 0x0003c400010e7983 */ /* 0x000ee20000100800 */
[----:B----4-:R-:W-:-:S03]  /*7970*/  @P0 IMAD.MOV.U32 R13, RZ, RZ, R72 ;  /* 0x000000ffff0d0224 */ /* 0x010fc600078e0048 */
        /* <DEDUP_REMOVED lines=14> */
[----:B------:R0:W2:Y:S01]  /*7a60*/  @P1 LDG.E.U16 R49, desc[UR14][R12.64] ;  /* 0x0000000e0c311981 */ /* 0x0000a2000c1e1500 */
[----:B------:R-:W-:-:S04]  /*7a70*/  ISETP.GT.AND P0, PT, R8, 0x24, PT ;  /* 0x000000240800780c */ /* 0x000fc80003f04270 */
[----:B0-----:R-:W-:Y:S02]  /*7a80*/  @P2 IMAD.MOV.U32 R12, RZ, RZ, R70 ;  /* 0x000000ffff0c2224 */ /* 0x001fe400078e0046 */
[----:B------:R-:W2:Y:S01]  /*7a90*/  LDL R70, [R1+0x3ac] ;  /* 0x0003ac0001467983 */ /* 0x000ea20000100800 */
[----:B------:R-:W-:-:S03]  /*7aa0*/  @P2 IMAD.MOV.U32 R13, RZ, RZ, R71 ;  /* 0x000000ffff0d2224 */ /* 0x000fc600078e0047 */
[----:B------:R-:W2:Y:S04]  /*7ab0*/  LDL R71, [R1+0x3a8] ;  /* 0x0003a80001477983 */ /* 0x000ea80000100800 */
[----:B------:R0:W2:Y:S01]  /*7ac0*/  @P2 LDG.E.U16 R61, desc[UR14][R12.64] ;  /* 0x0000000e0c3d2981 */ /* 0x0000a2000c1e1500 */
[----:B------:R-:W-:Y:S02]  /*7ad0*/  PRMT R62, RZ, 0x7610, R62 ;  /* 0x00007610ff3e7816 */ /* 0x000fe4000000003e */
[----:B------:R-:W-:Y:S01]  /*7ae0*/  PRMT R142, RZ, 0x7610, R142 ;  /* 0x00007610ff8e7816 */ /* 0x000fe2000000008e */
[----:B0-----:R-:W-:Y:S02]  /*7af0*/  @P2 IMAD.MOV.U32 R12, RZ, RZ, R9 ;  /* 0x000000ffff0c2224 */ /* 0x001fe400078e0009 */
[----:B------:R-:W2:Y:S01]  /*7b00*/  LDL R9, [R1+0x3a4] ;  /* 0x0003a40001097983 */ /* 0x000ea20000100800 */
[----:B---3--:R-:W-:-:S03]  /*7b10*/  @P2 IMAD.MOV.U32 R13, RZ, RZ, R73 ;  /* 0x000000ffff0d2224 */ /* 0x008fc600078e0049 */
        /* <DEDUP_REMOVED lines=16> */
[----:B------:R-:W-:-:S03]  /*7c20*/  @P1 IMAD.MOV.U32 R12, RZ, RZ, R68 ;  /* 0x000000ffff0c1224 */ /* 0x000fc600078e0044 */
[----:B------:R-:W2:Y:S01]  /*7c30*/  LDL R68, [R1+0x38c] ;  /* 0x00038c0001447983 */ /* 0x000ea20000100800 */
[----:B------:R-:W-:Y:S02]  /*7c40*/  ISETP.GT.AND P2, PT, R8, 0x26, PT ;  /* 0x000000260800780c */ /* 0x000fe40003f44270 */
[----:B------:R-:W-:Y:S02]  /*7c50*/  PRMT R128, RZ, 0x7610, R128 ;  /* 0x00007610ff807816 */ /* 0x000fe40000000080 */
[----:B------:R-:W-:-:S04]  /*7c60*/  PRMT R127, RZ, 0x7610, R127 ;  /* 0x00007610ff7f7816 */ /* 0x000fc8000000007f */
[----:B------:R0:W2:Y:S01]  /*7c70*/  @P1 LDG.E.U16 R128, desc[UR14][R12.64] ;  /* 0x0000000e0c801981 */ /* 0x0000a2000c1e1500 */
[----:B------:R-:W-:Y:S01]  /*7c80*/  PRMT R114, RZ, 0x7610, R114 ;  /* 0x00007610ff727816 */ /* 0x000fe20000000072 */
[----:B0-----:R-:W-:Y:S02]  /*7c90*/  @P1 IMAD.MOV.U32 R12, RZ, RZ, R69 ;  /* 0x000000ffff0c1224 */ /* 0x001fe400078e0045 */
[----:B------:R-:W-:Y:S01]  /*7ca0*/  @P1 IMAD.MOV.U32 R13, RZ, RZ, R76 ;  /* 0x000000ffff0d1224 */ /* 0x000fe200078e004c */
[----:B------:R-:W2:Y:S04]  /*7cb0*/  LDL R69, [R1+0x384] ;  /* 0x0003840001457983 */ /* 0x000ea80000100800 */
[----:B------:R0:W2:Y:S01]  /*7cc0*/  @P1 LDG.E.U16 R127, desc[UR14][R12.64] ;  /* 0x0000000e0c7f1981 */ /* 0x0000a2000c1e1500 */
[----:B------:R-:W-:-:S02]  /*7cd0*/  ISETP.GT.AND P0, PT, R8, 0x27, PT ;  /* 0x000000270800780c */ /* 0x000fc40003f04270 */
[----:B------:R-:W-:Y:S01]  /*7ce0*/  PRMT R113, RZ, 0x7610, R113 ;  /* 0x00007610ff717816 */ /* 0x000fe20000000071 */
[----:B------:R-:W2:Y:S01]  /*7cf0*/  LDL R76, [R1+0x360] ;  /* 0x00036000014c7983 */ /* 0x000ea20000100800 */
[----:B0-----:R-:W-:Y:S02]  /*7d00*/  @P2 IMAD.MOV.U32 R12, RZ, RZ, R70 ;  /* 0x000000ffff0c2224 */ /* 0x001fe400078e0046 */
[----:B------:R-:W-:Y:S01]  /*7d10*/  @P2 IMAD.MOV.U32 R13, RZ, RZ, R71 ;  /* 0x000000ffff0d2224 */ /* 0x000fe200078e0047 */
[----:B------:R-:W2:Y:S04]  /*7d20*/  LDL R70, [R1+0x380] ;  /* 0x0003800001467983 */ /* 0x000ea80000100800 */
[----:B------:R3:W2:Y:S04]  /*7d30*/  @P2 LDG.E.U16 R114, desc[UR14][R12.64] ;  /* 0x0000000e0c722981 */ /* 0x0006a8000c1e1500 */
[----:B------:R-:W2:Y:S01]  /*7d40*/  LDL R71, [R1+0x37c] ;  /* 0x00037c0001477983 */ /* 0x000ea20000100800 */
[----:B---3--:R-:W-:-:S03]  /*7d50*/  @P2 IMAD.MOV.U32 R13, RZ, RZ, R73 ;  /* 0x000000ffff0d2224 */ /* 0x008fc600078e0049 */
[----:B------:R-:W3:Y:S01]  /*7d60*/  LDL R73, [R1+0x378] ;  /* 0x0003780001497983 */ /* 0x000ee20000100800 */
[----:B------:R-:W-:Y:S01]  /*7d70*/  @P2 IMAD.MOV.U32 R12, RZ, RZ, R9 ;  /* 0x000000ffff0c2224 */ /* 0x000fe200078e0009 */
[----:B------:R-:W-:Y:S02]  /*7d80*/  PRMT R99, RZ, 0x7610, R99 ;  /* 0x00007610ff637816 */ /* 0x000fe40000000063 */
[----:B------:R-:W3:Y:S04]  /*7d90*/  LDL R9, [R1+0x374] ;  /* 0x0003740001097983 */ /* 0x000ee80000100800 */
[----:B------:R0:W3:Y:S01]  /*7da0*/  @P2 LDG.E.U16 R113, desc[UR14][R12.64] ;  /* 0x0000000e0c712981 */ /* 0x0000e2000c1e1500 */
        /* <DEDUP_REMOVED lines=22> */
[----:B------:R-:W2:Y:S01]  /*7f10*/  LDL R69, [R1+0x354] ;  /* 0x0003540001457983 */ /* 0x000ea20000100800 */
[----:B------:R-:W-:Y:S01]  /*7f20*/  ISETP.GT.AND P0, PT, R8, 0x2a, PT ;  /* 0x0000002a0800780c */ /* 0x000fe20003f04270 */
[----:B------:R-:W-:Y:S02]  /*7f30*/  @P1 IMAD.MOV.U32 R13, RZ, RZ, R70 ;  /* 0x000000ffff0d1224 */ /* 0x000fe400078e0046 */
[----:B------:R-:W2:Y:S04]  /*7f40*/  LDL R70, [R1+0x350] ;  /* 0x0003500001467983 */ /* 0x000ea80000100800 */
[----:B------:R3:W2:Y:S02]  /*7f50*/  @P1 LDG.E.U16 R20, desc[UR14][R12.64] ;  /* 0x0000000e0c141981 */ /* 0x0006a4000c1e1500 */
[----:B---3--:R-:W-:-:S02]  /*7f60*/  @P2 IMAD.MOV.U32 R13, RZ, RZ, R73 ;  /* 0x000000ffff0d2224 */ /* 0x008fc400078e0049 */
[----:B------:R-:W3:Y:S01]  /*7f70*/  LDL R73, [R1+0x348] ;  /* 0x0003480001497983 */ /* 0x000ee20000100800 */
[----:B------:R-:W-:-:S03]  /*7f80*/  @P2 IMAD.MOV.U32 R12, RZ, RZ, R71 ;  /* 0x000000ffff0c2224 */ /* 0x000fc600078e0047 */
[----:B------:R-:W3:Y:S01]  /*7f90*/  LDL R71, [R1+0x34c] ;  /* 0x00034c0001477983 */ /* 0x000ee20000100800 */
[----:B------:R-:W-:-:S03]  /*7fa0*/  PRMT R37, RZ, 0x7610, R37 ;  /* 0x00007610ff257816 */ /* 0x000fc60000000025 */
[----:B------:R0:W3:Y:S01]  /*7fb0*/  @P2 LDG.E.U16 R36, desc[UR14][R12.64] ;  /* 0x0000000e0c242981 */ /* 0x0000e2000c1e1500 */
[----:B------:R-:W-:Y:S02]  /*7fc0*/  ISETP.GT.AND P1, PT, R8, 0x2b, PT ;  /* 0x0000002b0800780c */ /* 0x000fe40003f24270 */
[----:B------:R-:W-:Y:S01]  /*7fd0*/  PRMT R50, RZ, 0x7610, R50 ;  /* 0x00007610ff327816 */ /* 0x000fe20000000032 */
        /* <DEDUP_REMOVED lines=21> */
[----:B------:R-:W2:Y:S01]  /*8130*/  LDL R68, [R1+0x32c] ;  /* 0x00032c0001447983 */ /* 0x000ea20000100800 */
[----:B------:R-:W-:-:S03]  /*8140*/  PRMT R63, RZ, 0x7610, R63 ;  /* 0x00007610ff3f7816 */ /* 0x000fc6000000003f */
[----:B------:R0:W2:Y:S02]  /*8150*/  @P1 LDG.E.U16 R150, desc[UR14][R12.64] ;  /* 0x0000000e0c961981 */ /* 0x0000a4000c1e1500 */
[----:B0-----:R-:W-:Y:S01]  /*8160*/  @P1 IMAD.MOV.U32 R12, RZ, RZ, R69 ;  /* 0x000000ffff0c1224 */ /* 0x001fe200078e0045 */
[----:B------:R-:W-:Y:S01]  /*8170*/  PRMT R140, RZ, 0x7610, R140 ;  /* 0x00007610ff8c7816 */ /* 0x000fe2000000008c */
[----:B------:R-:W2:Y:S01]  /*8180*/  LDL R69, [R1+0x324] ;  /* 0x0003240001457983 */ /* 0x000ea20000100800 */
[----:B------:R-:W-:-:S03]  /*8190*/  @P1 IMAD.MOV.U32 R13, RZ, RZ, R70 ;  /* 0x000000ffff0d1224 */ /* 0x000fc600078e0046 */
[----:B------:R-:W2:Y:S04]  /*81a0*/  LDL R70, [R1+0x328] ;  /* 0x0003280001467983 */ /* 0x000ea80000100800 */
[----:B------:R3:W2:Y:S02]  /*81b0*/  @P1 LDG.E.U16 R63, desc[UR14][R12.64] ;  /* 0x0000000e0c3f1981 */ /* 0x0006a4000c1e1500 */
[----:B---3--:R-:W-:Y:S02]  /*81c0*/  @P2 IMAD.MOV.U32 R13, RZ, RZ, R73 ;  /* 0x000000ffff0d2224 */ /* 0x008fe400078e0049 */
[----:B------:R-:W3:Y:S01]  /*81d0*/  LDL R73, [R1+0x320] ;  /* 0x0003200001497983 */ /* 0x000ee20000100800 */
[----:B------:R-:W-:Y:S01]  /*81e0*/  @P2 IMAD.MOV.U32 R12, RZ, RZ, R71 ;  /* 0x000000ffff0c2224 */ /* 0x000fe200078e0047 */
[----:B------:R-:W-:-:S02]  /*81f0*/  ISETP.GT.AND P0, PT, R8, 0x2d, PT ;  /* 0x0000002d0800780c */ /* 0x000fc40003f04270 */
[----:B------:R-:W3:Y:S04]  /*8200*/  LDL R71, [R1+0x31c] ;  /* 0x00031c0001477983 */ /* 0x000ee80000100800 */
[----:B------:R0:W3:Y:S01]  /*8210*/  @P2 LDG.E.U16 R140, desc[UR14][R12.64] ;  /* 0x0000000e0c8c2981 */ /* 0x0000e2000c1e1500 */
[----:B------:R-:W-:Y:S02]  /*8220*/  PRMT R139, RZ, 0x7610, R139 ;  /* 0x00007610ff8b7816 */ /* 0x000fe4000000008b */
[----:B------:R-:W-:Y:S01]  /*8230*/  PRMT R126, RZ, 0x7610, R126 ;  /* 0x00007610ff7e7816 */ /* 0x000fe2000000007e */
[----:B0-----:R-:W-:Y:S02]  /*8240*/  @P2 IMAD.MOV.U32 R12, RZ, RZ, R9 ;  /* 0x000000ffff0c2224 */ /* 0x001fe400078e0009 */
[----:B------:R-:W3:Y:S01]  /*8250*/  LDL R9, [R1+0x314] ;  /* 0x0003140001097983 */ /* 0x000ee20000100800 */
[----:B------:R-:W-:-:S02]  /*8260*/  ISETP.GT.AND P1, PT, R8, 0x2e, PT ;  /* 0x0000002e0800780c */ /* 0x000fc40003f24270 */
[----:B------:R-:W-:Y:S01]  /*8270*/  PRMT R125, RZ, 0x7610, R125 ;  /* 0x00007610ff7d7816 */ /* 0x000fe2000000007d */
[----:B----4-:R-:W-:Y:S02]  /*8280*/  @P2 IMAD.MOV.U32 R13, RZ, RZ, R72 ;  /* 0x000000ffff0d2224 */ /* 0x010fe400078e0048 */
        /* <DEDUP_REMOVED lines=14> */
[----:B------:R-:W-:Y:S02]  /*8370*/  PRMT R112, RZ, 0x7610, R112 ;  /* 0x00007610ff707816 */ /* 0x000fe40000000070 */
[----:B------:R-:W-:Y:S01]  /*8380*/  ISETP.GT.AND P0, PT, R8, 0x2f, PT ;  /* 0x0000002f0800780c */ /* 0x000fe20003f04270 */
[----:B------:R-:W-:-:S02]  /*8390*/  @P1 IMAD.MOV.U32 R13, RZ, RZ, R70 ;  /* 0x000000ffff0d1224 */ /* 0x000fc400078e0046 */
[----:B------:R-:W2:Y:S04]  /*83a0*/  LDL R70, [R1+0x2f8] ;  /* 0x0002f80001467983 */ /* 0x000ea80000100800 */
[----:B------:R3:W2:Y:S01]  /*83b0*/  @P1 LDG.E.U16 R112, desc[UR14][R12.64] ;  /* 0x0000000e0c701981 */ /* 0x0006a2000c1e1500 */
[----:B------:R-:W-:Y:S01]  /*83c0*/  PRMT R111, RZ, 0x7610, R111 ;  /* 0x00007610ff6f7816 */ /* 0x000fe2000000006f */
[----:B---3--:R-:W-:Y:S02]  /*83d0*/  @P1 IMAD.MOV.U32 R13, RZ, RZ, R73 ;  /* 0x000000ffff0d1224 */ /* 0x008fe400078e0049 */
[----:B------:R-:W3:Y:S01]  /*83e0*/  LDL R73, [R1+0x2f0] ;  /* 0x0002f00001497983 */ /* 0x000ee20000100800 */
[----:B------:R-:W-:Y:S01]  /*83f0*/  @P1 IMAD.MOV.U32 R12, RZ, RZ, R69 ;  /* 0x000000ffff0c1224 */ /* 0x000fe200078e0045 */
[----:B------:R-:W-:-:S02]  /*8400*/  PRMT R97, RZ, 0x7610, R97 ;  /* 0x00007610ff617816 */ /* 0x000fc40000000061 */
[----:B------:R-:W3:Y:S04]  /*8410*/  LDL R69, [R1+0x2f4] ;  /* 0x0002f40001457983 */ /* 0x000ee80000100800 */
[----:B------:R0:W3:Y:S01]  /*8420*/  @P1 LDG.E.U16 R111, desc[UR14][R12.64] ;  /* 0x0000000e0c6f1981 */ /* 0x0000e2000c1e1500 */
[----:B------:R-:W-:Y:S02]  /*8430*/  ISETP.GT.AND P1, PT, R8, 0x30, PT ;  /* 0x000000300800780c */ /* 0x000fe40003f24270 */
[----:B------:R-:W-:Y:S01]  /*8440*/  PRMT R96, RZ, 0x7610, R96 ;  /* 0x00007610ff607816 */ /* 0x000fe20000000060 */
[----:B0-----:R-:W-:Y:S02]  /*8450*/  @P0 IMAD.MOV.U32 R12, RZ, RZ, R71 ;  /* 0x000000ffff0c0224 */ /* 0x001fe400078e0047 */
[----:B------:R-:W3:Y:S01]  /*8460*/  LDL R71, [R1+0x2ec] ;  /* 0x0002ec0001477983 */ /* 0x000ee20000100800 */
[----:B------:R-:W-:-:S02]  /*8470*/  PRMT R17, RZ, 0x7610, R17 ;  /* 0x00007610ff117816 */ /* 0x000fc40000000011 */
[----:B------:R-:W-:Y:S01]  /*8480*/  PRMT R18, RZ, 0x7610, R18 ;  /* 0x00007610ff127816 */ /* 0x000fe20000000012 */
[----:B----4-:R-:W-:Y:S02]  /*8490*/  @P0 IMAD.MOV.U32 R13, RZ, RZ, R72 ;  /* 0x000000ffff0d0224 */ /* 0x010fe400078e0048 */
        /* <DEDUP_REMOVED lines=9> */
[----:B0-----:R-:W-:Y:S02]  /*8530*/  @P1 IMAD.MOV.U32 R12, RZ, RZ, R0 ;  /* 0x000000ffff0c1224 */ /* 0x001fe400078e0000 */
[----:B------:R-:W-:Y:S01]  /*8540*/  @P1 IMAD.MOV.U32 R13, RZ, RZ, R75 ;  /* 0x000000ffff0d1224 */ /* 0x000fe200078e004b */
[----:B------:R-:W4:Y:S04]  /*8550*/  LDL R0, [R1+0x2dc] ;  /* 0x0002dc0001007983 */ /* 0x000f280000100800 */
[----:B------:R-:W4:Y:S04]  /*8560*/  LDL R75, [R1+0x2e0] ;  /* 0x0002e000014b7983 */ /* 0x000f280000100800 */
[----:B------:R0:W4:Y:S02]  /*8570*/  @P1 LDG.E.U16 R17, desc[UR14][R12.64] ;  /* 0x0000000e0c111981 */ /* 0x000124000c1e1500 */
[----:B0-----:R-:W-:-:S02]  /*8580*/  @P1 IMAD.MOV.U32 R12, RZ, RZ, R14 ;  /* 0x000000ffff0c1224 */ /* 0x001fc400078e000e */
[----:B------:R-:W4:Y:S01]  /*8590*/  LDL R14, [R1+0x2d4] ;  /* 0x0002d400010e7983 */ /* 0x000f220000100800 */
[----:B--2---:R-:W-:-:S03]  /*85a0*/  @P1 IMAD.MOV.U32 R13, RZ, RZ, R74 ;  /* 0x000000ffff0d1224 */ /* 0x004fc600078e004a */
[----:B------:R-:W2:Y:S04]  /*85b0*/  LDL R74, [R1+0x2d8] ;  /* 0x0002d800014a7983 */ /* 0x000ea80000100800 */
[----:B------:R0:W2:Y:S02]  /*85c0*/  @P1 LDG.E.U16 R18, desc[UR14][R12.64] ;  /* 0x0000000e0c121981 */ /* 0x0000a4000c1e1500 */
[----:B0-----:R-:W-:Y:S02]  /*85d0*/  @P0 IMAD.MOV.U32 R12, RZ, RZ, R68 ;  /* 0x000000ffff0c0224 */ /* 0x001fe400078e0044 */
[----:B------:R-:W2:Y:S01]  /*85e0*/  LDL R68, [R1+0x2d0] ;  /* 0x0002d00001447983 */ /* 0x000ea20000100800 */
[----:B------:R-:W-:Y:S01]  /*85f0*/  ISETP.GT.AND P1, PT, R8, 0x32, PT ;  /* 0x000000320800780c */ /* 0x000fe20003f24270 */
[----:B------:R-:W-:-:S02]  /*8600*/  @P0 IMAD.MOV.U32 R13, RZ, RZ, R70 ;  /* 0x000000ffff0d0224 */ /* 0x000fc400078e0046 */
[----:B------:R-:W2:Y:S04]  /*8610*/  LDL R70, [R1+0x2cc] ;  /* 0x0002cc0001467983 */ /* 0x000ea80000100800 */
[----:B------:R3:W2:Y:S02]  /*8620*/  @P0 LDG.E.U16 R38, desc[UR14][R12.64] ;  /* 0x0000000e0c260981 */ /* 0x0006a4000c1e1500 */
[----:B---3--:R-:W-:Y:S02]  /*8630*/  @P0 IMAD.MOV.U32 R13, RZ, RZ, R73 ;  /* 0x000000ffff0d0224 */ /* 0x008fe400078e0049 */
[----:B------:R-:W3:Y:S01]  /*8640*/  LDL R73, [R1+0x2c8] ;  /* 0x0002c80001497983 */ /* 0x000ee20000100800 */
[----:B------:R-:W-:Y:S01]  /*8650*/  PRMT R39, RZ, 0x7610, R39 ;  /* 0x00007610ff277816 */ /* 0x000fe20000000027 */
[----:B------:R-:W-:-:S02]  /*8660*/  @P0 IMAD.MOV.U32 R12, RZ, RZ, R69 ;  /* 0x000000ffff0c0224 */ /* 0x000fc400078e0045 */
        /* <DEDUP_REMOVED lines=30> */
[----:B------:R-:W-:Y:S01]  /*8850*/  PRMT R137, RZ, 0x7610, R137 ;  /* 0x00007610ff897816 */ /* 0x000fe20000000089 */
[----:B0-----:R-:W-:Y:S02]  /*8860*/  @P1 IMAD.MOV.U32 R12, RZ, RZ, R70 ;  /* 0x000000ffff0c1224 */ /* 0x001fe400078e0046 */
[----:B------:R-:W2:Y:S01]  /*8870*/  LDL R70, [R1+0x2ac] ;  /* 0x0002ac0001467983 */ /* 0x000ea20000100800 */
[----:B---3--:R-:W-:-:S03]  /*8880*/  @P1 IMAD.MOV.U32 R13, RZ, RZ, R73 ;  /* 0x000000ffff0d1224 */ /* 0x008fc600078e0049 */
[----:B------:R-:W3:Y:S04]  /*8890*/  LDL R73, [R1+0x2a8] ;  /* 0x0002a80001497983 */ /* 0x000ee80000100800 */
[----:B------:R0:W3:Y:S01]  /*88a0*/  @P1 LDG.E.U16 R138, desc[UR14][R12.64] ;  /* 0x0000000e0c8a1981 */ /* 0x0000e2000c1e1500 */
[----:B------:R-:W-:Y:S02]  /*88b0*/  PRMT R15, RZ, 0x7610, R15 ;  /* 0x00007610ff0f7816 */ /* 0x000fe4000000000f */
[----:B------:R-:W-:Y:S01]  /*88c0*/  ISETP.GT.AND P0, PT, R8, 0x35, PT ;  /* 0x000000350800780c */ /* 0x000fe20003f04270 */
[----:B0-----:R-:W-:Y:S02]  /*88d0*/  @P1 IMAD.MOV.U32 R12, RZ, RZ, R69 ;  /* 0x000000ffff0c1224 */ /* 0x001fe400078e0045 */
[----:B------:R-:W-:Y:S01]  /*88e0*/  @P1 IMAD.MOV.U32 R13, RZ, RZ, R76 ;  /* 0x000000ffff0d1224 */ /* 0x000fe200078e004c */
[----:B------:R-:W3:Y:S04]  /*88f0*/  LDL R69, [R1+0x2a4] ;  /* 0x0002a40001457983 */ /* 0x000ee80000100800 */
[----:B------:R0:W3:Y:S01]  /*8900*/  @P1 LDG.E.U16 R137, desc[UR14][R12.64] ;  /* 0x0000000e0c891981 */ /* 0x0000e2000c1e1500 */
[----:B------:R-:W-:-:S02]  /*8910*/  PRMT R16, RZ, 0x7610, R16 ;  /* 0x00007610ff107816 */ /* 0x000fc40000000010 */
[----:B------:R-:W-:Y:S01]  /*8920*/  PRMT R124, RZ, 0x7610, R124 ;  /* 0x00007610ff7c7816 */ /* 0x000fe2000000007c */
[----:B------:R-:W3:Y:S01]  /*8930*/  LDL R76, [R1+0x264] ;  /* 0x00026400014c7983 */ /* 0x000ee20000100800 */
[----:B0-----:R-:W-:-:S03]  /*8940*/  @P2 IMAD.MOV.U32 R12, RZ, RZ, R71 ;  /* 0x000000ffff0c2224 */ /* 0x001fc600078e0047 */
        /* <DEDUP_REMOVED lines=23> */
[----:B---3--:R-:W-:Y:S02]  /*8ac0*/  @P1 IMAD.MOV.U32 R13, RZ, RZ, R73 ;  /* 0x000000ffff0d1224 */ /* 0x008fe400078e0049 */
[----:B------:R-:W3:Y:S01]  /*8ad0*/  LDL R73, [R1+0x25c] ;  /* 0x00025c0001497983 */ /* 0x000ee20000100800 */
[----:B------:R-:W-:-:S03]  /*8ae0*/  @P1 IMAD.MOV.U32 R12, RZ, RZ, R70 ;  /* 0x000000ffff0c1224 */ /* 0x000fc600078e0046 */
[----:B------:R-:W3:Y:S01]  /*8af0*/  LDL R70, [R1+0x260] ;  /* 0x0002600001467983 */ /* 0x000ee20000100800 */
[----:B------:R-:W-:-:S03]  /*8b00*/  PRMT R108, RZ, 0x7610, R108 ;  /* 0x00007610ff6c7816 */ /* 0x000fc6000000006c */
[----:B------:R0:W3:Y:S01]  /*8b10*/  @P1 LDG.E.U16 R110, desc[UR14][R12.64] ;  /* 0x0000000e0c6e1981 */ /* 0x0000e2000c1e1500 */
[----:B------:R-:W-:Y:S01]  /*8b20*/  PRMT R95, RZ, 0x7610, R95 ;  /* 0x00007610ff5f7816 */ /* 0x000fe2000000005f */
[----:B0-----:R-:W-:Y:S02]  /*8b30*/  @P1 IMAD.MOV.U32 R12, RZ, RZ, R69 ;  /* 0x000000ffff0c1224 */ /* 0x001fe400078e0045 */
[----:B------:R-:W3:Y:S01]  /*8b40*/  LDL R69, [R1+0x258] ;  /* 0x0002580001457983 */ /* 0x000ee20000100800 */
[----:B------:R-:W-:Y:S01]  /*8b50*/  PRMT R252, RZ, 0x7610, R252 ;  /* 0x00007610fffc7816 */ /* 0x000fe200000000fc */
[----:B----4-:R-:W-:Y:S02]  /*8b60*/  @P1 IMAD.MOV.U32 R13, RZ, RZ, R72 ;  /* 0x000000ffff0d1224 */ /* 0x010fe400078e0048 */
[----:B------:R-:W4:Y:S04]  /*8b70*/  LDL R72, [R1+0x254] ;  /* 0x0002540001487983 */ /* 0x000f280000100800 */
[----:B------:R0:W4:Y:S01]  /*8b80*/  @P1 LDG.E.U16 R108, desc[UR14][R12.64] ;  /* 0x0000000e0c6c1981 */ /* 0x000122000c1e1500 */
[----:B------:R-:W-:Y:S01]  /*8b90*/  ISETP.GT.AND P1, PT, R8, 0x39, PT ;  /* 0x000000390800780c */ /* 0x000fe20003f24270 */
        /* <DEDUP_REMOVED lines=11> */
[----:B------:R-:W-:Y:S01]  /*8c50*/  @P1 IMAD.MOV.U32 R13, RZ, RZ, R68 ;  /* 0x000000ffff0d1224 */ /* 0x000fe200078e0044 */
[----:B------:R-:W2:Y:S04]  /*8c60*/  LDL R0, [R1+0x240] ;  /* 0x0002400001007983 */ /* 0x000ea80000100800 */
[----:B------:R-:W2:Y:S01]  /*8c70*/  LDL R68, [R1+0x23c] ;  /* 0x00023c0001447983 */ /* 0x000ea20000100800 */
[----:B------:R-:W-:-:S02]  /*8c80*/  PRMT R251, RZ, 0x7610, R251 ;  /* 0x00007610fffb7816 */ /* 0x000fc400000000fb */
[----:B------:R-:W-:Y:S02]  /*8c90*/  ISETP.GT.AND P0, PT, R8, 0x3a, PT ;  /* 0x0000003a0800780c */ /* 0x000fe40003f04270 */
[----:B------:R-:W-:Y:S02]  /*8ca0*/  PRMT R250, RZ, 0x7610, R250 ;  /* 0x00007610fffa7816 */ /* 0x000fe400000000fa */
[----:B------:R0:W2:Y:S02]  /*8cb0*/  @P1 LDG.E.U16 R251, desc[UR14][R12.64] ;  /* 0x0000000e0cfb1981 */ /* 0x0000a4000c1e1500 */
[----:B0-----:R-:W-:Y:S02]  /*8cc0*/  @P1 IMAD.MOV.U32 R12, RZ, RZ, R14 ;  /* 0x000000ffff0c1224 */ /* 0x001fe400078e000e */
[----:B------:R-:W-:Y:S01]  /*8cd0*/  @P1 IMAD.MOV.U32 R13, RZ, RZ, R76 ;  /* 0x000000ffff0d1224 */ /* 0x000fe200078e004c */
[----:B------:R-:W2:Y:S04]  /*8ce0*/  LDL R14, [R1+0x238] ;  /* 0x00023800010e7983 */ /* 0x000ea80000100800 */
[----:B------:R3:W2:Y:S02]  /*8cf0*/  @P1 LDG.E.U16 R250, desc[UR14][R12.64] ;  /* 0x0000000e0cfa1981 */ /* 0x0006a4000c1e1500 */
[----:B---3--:R-:W-:-:S02]  /*8d00*/  @P0 IMAD.MOV.U32 R13, RZ, RZ, R73 ;  /* 0x000000ffff0d0224 */ /* 0x008fc400078e0049 */
[----:B------:R-:W3:Y:S01]  /*8d10*/  LDL R73, [R1+0x234] ;  /* 0x0002340001497983 */ /* 0x000ee20000100800 */
[----:B------:R-:W-:Y:S01]  /*8d20*/  PRMT R249, RZ, 0x7610, R249 ;  /* 0x00007610fff97816 */ /* 0x000fe200000000f9 */
[----:B------:R-:W-:Y:S01]  /*8d30*/  @P0 IMAD.MOV.U32 R12, RZ, RZ, R70 ;  /* 0x000000ffff0c0224 */ /* 0x000fe200078e0046 */
[----:B------:R-:W-:Y:S01]  /*8d40*/  ISETP.GT.AND P1, PT, R8, 0x3b, PT ;  /* 0x0000003b0800780c */ /* 0x000fe20003f24270 */
        /* <DEDUP_REMOVED lines=23> */
[----:B------:R-:W-:-:S03]  /*8ec0*/  @P0 IMAD.MOV.U32 R13, RZ, RZ, R68 ;  /* 0x000000ffff0d0224 */ /* 0x000fc600078e0044 */
[----:B------:R-:W2:Y:S04]  /*8ed0*/  LDL R68, [R1+0x20c] ;  /* 0x00020c0001447983 */ /* 0x000ea80000100800 */
[----:B------:R-:W2:Y:S01]  /*8ee0*/  LDL.LU R94, [R1+0x218] ;  /* 0x00021800015e7983 */ /* 0x000ea20000300800 */
[----:B------:R-:W-:-:S06]  /*8ef0*/  PRMT R245, RZ, 0x7610, R245 ;  /* 0x00007610fff57816 */ /* 0x000fcc00000000f5 */
[----:B------:R0:W2:Y:S01]  /*8f00*/  @P0 LDG.E.U16 R245, desc[UR14][R12.64] ;  /* 0x0000000e0cf50981 */ /* 0x0000a2000c1e1500 */
[----:B------:R-:W-:Y:S01]  /*8f10*/  ISETP.GT.AND P1, PT, R8, 0x3d, PT ;  /* 0x0000003d0800780c */ /* 0x000fe20003f24270 */
[----:B0-----:R-:W-:Y:S02]  /*8f20*/  @P0 IMAD.MOV.U32 R12, RZ, RZ, R14 ;  /* 0x000000ffff0c0224 */ /* 0x001fe400078e000e */
[----:B------:R-:W2:Y:S01]  /*8f30*/  LDL R14, [R1+0x208] ;  /* 0x00020800010e7983 */ /* 0x000ea20000100800 */
[----:B---3--:R-:W-:-:S03]  /*8f40*/  @P0 IMAD.MOV.U32 R13, RZ, RZ, R73 ;  /* 0x000000ffff0d0224 */ /* 0x008fc600078e0049 */
[----:B------:R-:W3:Y:S01]  /*8f50*/  LDL R73, [R1+0x204] ;  /* 0x0002040001497983 */ /* 0x000ee20000100800 */
[----:B------:R-:W-:Y:S02]  /*8f60*/  PRMT R244, RZ, 0x7610, R244 ;  /* 0x00007610fff47816 */ /* 0x000fe400000000f4 */
[----:B------:R-:W-:-:S04]  /*8f70*/  PRMT R243, RZ, 0x7610, R243 ;  /* 0x00007610fff37816 */ /* 0x000fc800000000f3 */
[----:B------:R0:W3:Y:S01]  /*8f80*/  @P0 LDG.E.U16 R244, desc[UR14][R12.64] ;  /* 0x0000000e0cf40981 */ /* 0x0000e2000c1e1500 */
[----:B------:R-:W-:Y:S02]  /*8f90*/  ISETP.GT.AND P0, PT, R8, 0x3e, PT ;  /* 0x0000003e0800780c */ /* 0x000fe40003f04270 */
[----:B------:R-:W-:Y:S01]  /*8fa0*/  PRMT R242, RZ, 0x7610, R242 ;  /* 0x00007610fff27816 */ /* 0x000fe200000000f2 */
[----:B0-----:R-:W-:Y:S02]  /*8fb0*/  @P1 IMAD.MOV.U32 R12, RZ, RZ, R70 ;  /* 0x000000ffff0c1224 */ /* 0x001fe400078e0046 */
[----:B------:R-:W3:Y:S01]  /*8fc0*/  LDL R70, [R1+0x200] ;  /* 0x0002000001467983 */ /* 0x000ee20000100800 */
[----:B------:R-:W-:Y:S02]  /*8fd0*/  PRMT R241, RZ, 0x7610, R241 ;  /* 0x00007610fff17816 */ /* 0x000fe400000000f1 */
[----:B------:R-:W-:Y:S01]  /*8fe0*/  PRMT R240, RZ, 0x7610, R240 ;  /* 0x00007610fff07816 */ /* 0x000fe200000000f0 */
[----:B----4-:R-:W-:-:S02]  /*8ff0*/  @P1 IMAD.MOV.U32 R13, RZ, RZ, R72 ;  /* 0x000000ffff0d1224 */ /* 0x010fc400078e0048 */
[----:B------:R-:W4:Y:S04]  /*9000*/  LDL R72, [R1+0x1fc] ;  /* 0x0001fc0001487983 */ /* 0x000f280000100800 */
[----:B------:R0:W4:Y:S02]  /*9010*/  @P1 LDG.E.U16 R243, desc[UR14][R12.64] ;  /* 0x0000000e0cf31981 */ /* 0x000124000c1e1500 */
[----:B0-----:R-:W-:Y:S02]  /*9020*/  @P1 IMAD.MOV.U32 R12, RZ, RZ, R69 ;  /* 0x000000ffff0c1224 */ /* 0x001fe400078e0045 */
[----:B------:R-:W-:Y:S01]  /*9030*/  @P1 IMAD.MOV.U32 R13, RZ, RZ, R71 ;  /* 0x000000ffff0d1224 */ /* 0x000fe200078e0047 */
[----:B------:R-:W4:Y:S04]  /*9040*/  LDL R69, [R1+0x1f8] ;  /* 0x0001f80001457983 */ /* 0x000f280000100800 */
[----:B------:R0:W4:Y:S01]  /*9050*/  @P1 LDG.E.U16 R242, desc[UR14][R12.64] ;  /* 0x0000000e0cf21981 */ /* 0x000122000c1e1500 */
[----:B------:R-:W-:-:S03]  /*9060*/  ISETP.GT.AND P1, PT, R8, 0x3f, PT ;  /* 0x0000003f0800780c */ /* 0x000fc60003f24270 */
[----:B------:R-:W4:Y:S01]  /*9070*/  LDL R71, [R1+0x1f4] ;  /* 0x0001f40001477983 */ /* 0x000f220000100800 */
[----:B0-----:R-:W-:-:S03]  /*9080*/  @P0 IMAD.MOV.U32 R12, RZ, RZ, R9 ;  /* 0x000000ffff0c0224 */ /* 0x001fc600078e0009 */
[----:B------:R-:W4:Y:S01]  /*9090*/  LDL R9, [R1+0x1f0] ;  /* 0x0001f00001097983 */ /* 0x000f220000100800 */
[----:B--2---:R-:W-:-:S03]  /*90a0*/  @P0 IMAD.MOV.U32 R13, RZ, RZ, R74 ;  /* 0x000000ffff0d0224 */ /* 0x004fc600078e004a */
[----:B------:R-:W2:Y:S04]  /*90b0*/  LDL R74, [R1+0x1ec] ;  /* 0x0001ec00014a7983 */ /* 0x000ea80000100800 */
[----:B------:R0:W2:Y:S02]  /*90c0*/  @P0 LDG.E.U16 R241, desc[UR14][R12.64] ;  /* 0x0000000e0cf10981 */ /* 0x0000a4000c1e1500 */
[----:B0-----:R-:W-:Y:S01]  /*90d0*/  @P0 IMAD.MOV.U32 R13, RZ, RZ, R75 ;  /* 0x000000ffff0d0224 */ /* 0x001fe200078e004b */
[----:B------:R-:W0:Y:S01]  /*90e0*/  S2R R151, SR_TID.X ;  /* 0x0000000000977919 */ /* 0x000e220000002100 */
[----:B------:R-:W-:Y:S02]  /*90f0*/  PRMT R239, RZ, 0x7610, R239 ;  /* 0x00007610ffef7816 */ /* 0x000fe400000000ef */
[----:B------:R-:W-:Y:S01]  /*9100*/  PRMT R238, RZ, 0x7610, R238 ;  /* 0x00007610ffee7816 */ /* 0x000fe200000000ee */
[----:B------:R-:W2:Y:S01]  /*9110*/  LDL R75, [R1+0x1c4] ;  /* 0x0001c400014b7983 */ /* 0x000ea20000100800 */
[----:B------:R-:W-:-:S05]  /*9120*/  @P0 IMAD.MOV.U32 R12, RZ, RZ, R94 ;  /* 0x000000ffff0c0224 */ /* 0x000fca00078e005e */
[----:B------:R1:W2:Y:S02]  /*9130*/  @P0 LDG.E.U16 R240, desc[UR14][R12.64] ;  /* 0x0000000e0cf00981 */ /* 0x0002a4000c1e1500 */
[----:B-1----:R-:W-:Y:S02]  /*9140*/  @P1 IMAD.MOV.U32 R13, RZ, RZ, R68 ;  /* 0x000000ffff0d1224 */ /* 0x002fe400078e0044 */
[----:B------:R-:W-:Y:S01]  /*9150*/  @P1 IMAD.MOV.U32 R12, RZ, RZ, R0 ;  /* 0x000000ffff0c1224 */ /* 0x000fe200078e0000 */
[----:B------:R-:W2:Y:S04]  /*9160*/  LDL R68, [R1+0x1e4] ;  /* 0x0001e40001447983 */ /* 0x000ea80000100800 */
[----:B------:R-:W2:Y:S04]  /*9170*/  LDL R0, [R1+0x1e8] ;  /* 0x0001e80001007983 */ /* 0x000ea80000100800 */
[----:B------:R1:W2:Y:S01]  /*9180*/  @P1 LDG.E.U16 R239, desc[UR14][R12.64] ;  /* 0x0000000e0cef1981 */ /* 0x0002a2000c1e1500 */
[----:B0-----:R-:W-:Y:S01]  /*9190*/  LOP3.LUT R109, R151, 0x3f, RZ, 0xc0, !PT ;  /* 0x0000003f976d7812 */ /* 0x001fe200078ec0ff */
[----:B-1----:R-:W-:-:S02]  /*91a0*/  @P1 IMAD.MOV.U32 R12, RZ, RZ, R14 ;  /* 0x000000ffff0c1224 */ /* 0x002fc400078e000e */
[----:B---3--:R-:W-:Y:S01]  /*91b0*/  @P1 IMAD.MOV.U32 R13, RZ, RZ, R73 ;  /* 0x000000ffff0d1224 */ /* 0x008fe200078e0049 */
[----:B------:R-:W-:Y:S01]  /*91c0*/  ISETP.GE.AND P0, PT, R109, R8, PT ;  /* 0x000000086d00720c */ /* 0x000fe20003f06270 */
[----:B------:R-:W3:Y:S04]  /*91d0*/  LDL R73, [R1+0x1dc] ;  /* 0x0001dc0001497983 */ /* 0x000ee80000100800 */
[----:B------:R0:W3:Y:S01]  /*91e0*/  @P1 LDG.E.U16 R238, desc[UR14][R12.64] ;  /* 0x0000000e0cee1981 */ /* 0x0000e2000c1e1500 */
[----:B------:R-:W-:Y:S01]  /*91f0*/  BAR.SYNC.DEFER_BLOCKING 0x0 ;  /* 0x0000000000007b1d */ /* 0x000fe20000010000 */
[----:B------:R-:W-:-:S05]  /*9200*/  PRMT R237, RZ, 0x7610, R237 ;  /* 0x00007610ffed7816 */ /* 0x000fca00000000ed */
[----:B------:R-:W3:Y:S01]  /*9210*/  LDL R14, [R1+0x1e0] ;  /* 0x0001e000010e7983 */ /* 0x000ee20000100800 */
[----:B0-----:R-:W-:-:S03]  /*9220*/  @!P0 IMAD.MOV.U32 R12, RZ, RZ, R70 ;  /* 0x000000ffff0c8224 */ /* 0x001fc600078e0046 */
[----:B------:R-:W3:Y:S01]  /*9230*/  LDL R70, [R1+0x1d8] ;  /* 0x0001d80001467983 */ /* 0x000ee20000100800 */
[----:B------:R-:W-:Y:S02]  /*9240*/  PRMT R236, RZ, 0x7610, R236 ;  /* 0x00007610ffec7816 */ /* 0x000fe400000000ec */
[----:B------:R-:W-:Y:S01]  /*9250*/  PRMT R235, RZ, 0x7610, R235 ;  /* 0x00007610ffeb7816 */ /* 0x000fe200000000eb */
[----:B----4-:R-:W-:Y:S02]  /*9260*/  @!P0 IMAD.MOV.U32 R13, RZ, RZ, R72 ;  /* 0x000000ffff0d8224 */ /* 0x010fe400078e0048 */
[----:B------:R-:W4:Y:S04]  /*9270*/  LDL R72, [R1+0x1d4] ;  /* 0x0001d40001487983 */ /* 0x000f280000100800 */
[----:B------:R0:W4:Y:S02]  /*9280*/  @!P0 LDG.E.U16 R237, desc[UR14][R12.64] ;  /* 0x0000000e0ced8981 */ /* 0x000124000c1e1500 */
[----:B0-----:R-:W-:-:S02]  /*9290*/  @!P0 IMAD.MOV.U32 R12, RZ, RZ, R69 ;  /* 0x000000ffff0c8224 */ /* 0x001fc400078e0045 */
[----:B------:R-:W4:Y:S01]  /*92a0*/  LDL R69, [R1+0x1d0] ;  /* 0x0001d00001457983 */ /* 0x000f220000100800 */
[----:B------:R-:W-:-:S03]  /*92b0*/  @!P0 IMAD.MOV.U32 R13, RZ, RZ, R71 ;  /* 0x000000ffff0d8224 */ /* 0x000fc600078e0047 */
[----:B------:R-:W4:Y:S04]  /*92c0*/  LDL R71, [R1+0x1cc] ;  /* 0x0001cc0001477983 */ /* 0x000f280000100800 */
[----:B------:R0:W4:Y:S02]  /*92d0*/  @!P0 LDG.E.U16 R236, desc[UR14][R12.64] ;  /* 0x0000000e0cec8981 */ /* 0x000124000c1e1500 */
[----:B0-----:R-:W-:Y:S02]  /*92e0*/  @!P0 IMAD.MOV.U32 R12, RZ, RZ, R9 ;  /* 0x000000ffff0c8224 */ /* 0x001fe400078e0009 */
[----:B------:R-:W4:Y:S01]  /*92f0*/  LDL R9, [R1+0x1c8] ;  /* 0x0001c80001097983 */ /* 0x000f220000100800 */
[----:B--2---:R-:W-:Y:S01]  /*9300*/  @!P0 IMAD.MOV.U32 R13, RZ, RZ, R74 ;  /* 0x000000ffff0d8224 */ /* 0x004fe200078e004a */
[----:B------:R-:W-:-:S02]  /*9310*/  PRMT R234, RZ, 0x7610, R234 ;  /* 0x00007610ffea7816 */ /* 0x000fc400000000ea */
[----:B------:R-:W2:Y:S04]  /*9320*/  LDL R74, [R1+0x1b4] ;  /* 0x0001b400014a7983 */ /* 0x000ea80000100800 */
[----:B------:R0:W2:Y:S02]  /*9330*/  @!P0 LDG.E.U16 R235, desc[UR14][R12.64] ;  /* 0x0000000e0ceb8981 */ /* 0x0000a4000c1e1500 */
[----:B0-----:R-:W-:Y:S02]  /*9340*/  @!P0 IMAD.MOV.U32 R13, RZ, RZ, R68 ;  /* 0x000000ffff0d8224 */ /* 0x001fe400078e0044 */
[----:B------:R-:W2:Y:S01]  /*9350*/  LDL R68, [R1+0x1bc] ;  /* 0x0001bc0001447983 */ /* 0x000ea20000100800 */
[----:B------:R-:W-:-:S03]  /*9360*/  @!P0 IMAD.MOV.U32 R12, RZ, RZ, R0 ;  /* 0x000000ffff0c8224 */ /* 0x000fc600078e0000 */
[----:B------:R-:W2:Y:S01]  /*9370*/  LDL R0, [R1+0x1c0] ;  /* 0x0001c00001007983 */ /* 0x000ea20000100800 */
[----:B------:R-:W-:-:S03]  /*9380*/  PRMT R233, RZ, 0x7610, R233 ;  /* 0x00007610ffe97816 */ /* 0x000fc600000000e9 */
[----:B------:R3:W2:Y:S01]  /*9390*/  @!P0 LDG.E.U16 R234, desc[UR14][R12.64] ;  /* 0x0000000e0cea8981 */ /* 0x0006a2000c1e1500 */
[----:B------:R-:W-:Y:S01]  /*93a0*/  PRMT R232, RZ, 0x7610, R232 ;  /* 0x00007610ffe87816 */ /* 0x000fe200000000e8 */
[----:B---3--:R-:W-:Y:S02]  /*93b0*/  @!P0 IMAD.MOV.U32 R13, RZ, RZ, R73 ;  /* 0x000000ffff0d8224 */ /* 0x008fe400078e0049 */
[----:B------:R-:W3:Y:S01]  /*93c0*/  LDL R73, [R1+0x1b8] ;  /* 0x0001b80001497983 */ /* 0x000ee20000100800 */
[----:B------:R-:W-:Y:S01]  /*93d0*/  PRMT R231, RZ, 0x7610, R231 ;  /* 0x00007610ffe77816 */ /* 0x000fe200000000e7 */
[----:B------:R-:W-:Y:S02]  /*93e0*/  @!P0 IMAD.MOV.U32 R12, RZ, RZ, R14 ;  /* 0x000000ffff0c8224 */ /* 0x000fe400078e000e */
[----:B------:R-:W3:Y:S04]  /*93f0*/  LDL R14, [R1+0x1b0] ;  /* 0x0001b000010e7983 */ /* 0x000ee80000100800 */
[----:B------:R0:W3:Y:S02]  /*9400*/  @!P0 LDG.E.U16 R233, desc[UR14][R12.64] ;  /* 0x0000000e0ce98981 */ /* 0x0000e4000c1e1500 */
[----:B0-----:R-:W-:Y:S01]  /*9410*/  @!P0 IMAD.MOV.U32 R12, RZ, RZ, R70 ;  /* 0x000000ffff0c8224 */ /* 0x001fe200078e0046 */
[----:B------:R-:W-:Y:S01]  /*9420*/  PRMT R230, RZ, 0x7610, R230 ;  /* 0x00007610ffe67816 */ /* 0x000fe200000000e6 */
[----:B------:R-:W3:Y:S01]  /*9430*/  LDL R70, [R1+0x1a8] ;  /* 0x0001a80001467983 */ /* 0x000ee20000100800 */
[----:B----4-:R-:W-:-:S03]  /*9440*/  @!P0 IMAD.MOV.U32 R13, RZ, RZ, R72 ;  /* 0x000000ffff0d8224 */ /* 0x010fc600078e0048 */
[----:B------:R-:W4:Y:S04]  /*9450*/  LDL R72, [R1+0x1ac] ;  /* 0x0001ac0001487983 */ /* 0x000f280000100800 */
[----:B------:R0:W4:Y:S02]  /*9460*/  @!P0 LDG.E.U16 R232, desc[UR14][R12.64] ;  /* 0x0000000e0ce88981 */ /* 0x000124000c1e1500 */
[----:B0-----:R-:W-:Y:S02]  /*9470*/  @!P0 IMAD.MOV.U32 R12, RZ, RZ, R69 ;  /* 0x000000ffff0c8224 */ /* 0x001fe400078e0045 */
[----:B------:R-:W4:Y:S01]  /*9480*/  LDL R69, [R1+0x1a0] ;  /* 0x0001a00001457983 */ /* 0x000f220000100800 */
[----:B------:R-:W-:-:S03]  /*9490*/  @!P0 IMAD.MOV.U32 R13, RZ, RZ, R71 ;  /* 0x000000ffff0d8224 */ /* 0x000fc600078e0047 */
[----:B------:R-:W4:Y:S04]  /*94a0*/  LDL R71, [R1+0x1a4] ;  /* 0x0001a40001477983 */ /* 0x000f280000100800 */
[----:B------:R0:W4:Y:S02]  /*94b0*/  @!P0 LDG.E.U16 R231, desc[UR14][R12.64] ;  /* 0x0000000e0ce78981 */ /* 0x000124000c1e1500 */
[----:B0-----:R-:W-:Y:S02]  /*94c0*/  @!P0 IMAD.MOV.U32 R13, RZ, RZ, R75 ;  /* 0x000000ffff0d8224 */ /* 0x001fe400078e004b */
[----:B------:R-:W-:Y:S02]  /*94d0*/  @!P0 IMAD.MOV.U32 R12, RZ, RZ, R9 ;  /* 0x000000ffff0c8224 */ /* 0x000fe400078e0009 */
[----:B------:R-:W4:Y:S04]  /*94e0*/  LDL R9, [R1+0x198] ;  /* 0x0001980001097983 */ /* 0x000f280000100800 */
[----:B------:R2:W4:Y:S02]  /*94f0*/  @!P0 LDG.E.U16 R230, desc[UR14][R12.64] ;  /* 0x0000000e0ce68981 */ /* 0x000524000c1e1500 */
[----:B--2---:R-:W-:-:S02]  /*9500*/  @!P0 IMAD.MOV.U32 R13, RZ, RZ, R68 ;  /* 0x000000ffff0d8224 */ /* 0x004fc400078e0044 */
[----:B------:R-:W2:Y:S01]  /*9510*/  LDL R68, [R1+0x190] ;  /* 0x0001900001447983 */ /* 0x000ea20000100800 */
[----:B------:R-:W-:-:S03]  /*9520*/  @!P0 IMAD.MOV.U32 R12, RZ, RZ, R0 ;  /* 0x000000ffff0c8224 */ /* 0x000fc600078e0000 */
[----:B------:R-:W2:Y:S04]  /*9530*/  LDL.LU R0, [R1+0x19c] ;  /* 0x00019c0001007983 */ /* 0x000ea80000300800 */
[----:B------:R-:W2:Y:S01]  /*9540*/  LDL.LU R86, [R1+0x194] ;  /* 0x0001940001567983 */ /* 0x000ea20000300800 */
[----:B------:R-:W-:Y:S02]  /*9550*/  PRMT R229, RZ, 0x7610, R229 ;  /* 0x00007610ffe57816 */ /* 0x000fe400000000e5 */
[----:B------:R-:W-:-:S04]  /*9560*/  PRMT R228, RZ, 0x7610, R228 ;  /* 0x00007610ffe47816 */ /* 0x000fc800000000e4 */
[----:B------:R3:W2:Y:S01]  /*9570*/  @!P0 LDG.E.U16 R229, desc[UR14][R12.64] ;  /* 0x0000000e0ce58981 */ /* 0x0006a2000c1e1500 */
[----:B------:R-:W-:Y:S01]  /*9580*/  PRMT R227, RZ, 0x7610, R227 ;  /* 0x00007610ffe37816 */ /* 0x000fe200000000e3 */
[----:B---3--:R-:W-:Y:S02]  /*9590*/  @!P0 IMAD.MOV.U32 R12, RZ, RZ, R73 ;  /* 0x000000ffff0c8224 */ /* 0x008fe400078e0049 */
[----:B------:R-:W-:-:S05]  /*95a0*/  @!P0 IMAD.MOV.U32 R13, RZ, RZ, R74 ;  /* 0x000000ffff0d8224 */ /* 0x000fca00078e004a */
[----:B------:R0:W3:Y:S01]  /*95b0*/  @!P0 LDG.E.U16 R228, desc[UR14][R12.64] ;  /* 0x0000000e0ce48981 */ /* 0x0000e2000c1e1500 */
[----:B------:R-:W-:Y:S01]  /*95c0*/  PRMT R226, RZ, 0x7610, R226 ;  /* 0x00007610ffe27816 */ /* 0x000fe200000000e2 */
[----:B0-----:R-:W-:Y:S02]  /*95d0*/  @!P0 IMAD.MOV.U32 R12, RZ, RZ, R14 ;  /* 0x000000ffff0c8224 */ /* 0x001fe400078e000e */
[----:B------:R-:W3:Y:S04]  /*95e0*/  LDL R14, [R1+0x180] ;  /* 0x00018000010e7983 */ /* 0x000ee80000100800 */
[----:B------:R-:W3:Y:S01]  /*95f0*/  LDL.LU R84, [R1+0x18c] ;  /* 0x00018c0001547983 */ /* 0x000ee20000300800 */
[----:B------:R-:W-:-:S03]  /*9600*/  PRMT R225, RZ, 0x7610, R225 ;  /* 0x00007610ffe17816 */ /* 0x000fc600000000e1 */
[----:B------:R-:W3:Y:S04]  /*9610*/  LDL.LU R82, [R1+0x184] ;  /* 0x0001840001527983 */ /* 0x000ee80000300800 */
[----:B------:R-:W3:Y:S04]  /*9620*/  LDL.LU R93, [R1+0x188] ;  /* 0x00018800015d7983 */ /* 0x000ee80000300800 */
[----:B------:R-:W3:Y:S01]  /*9630*/  LDL.LU R80, [R1+0x17c] ;  /* 0x00017c0001507983 */ /* 0x000ee20000300800 */
[----:B------:R-:W-:Y:S01]  /*9640*/  PRMT R224, RZ, 0x7610, R224 ;  /* 0x00007610ffe07816 */ /* 0x000fe200000000e0 */
[----:B----4-:R-:W-:-:S05]  /*9650*/  @!P0 IMAD.MOV.U32 R13, RZ, RZ, R72 ;  /* 0x000000ffff0d8224 */ /* 0x010fca00078e0048 */
[----:B------:R0:W4:Y:S02]  /*9660*/  @!P0 LDG.E.U16 R227, desc[UR14][R12.64] ;  /* 0x0000000e0ce38981 */ /* 0x000124000c1e1500 */
[----:B0-----:R-:W-:Y:S02]  /*9670*/  @!P0 IMAD.MOV.U32 R12, RZ, RZ, R70 ;  /* 0x000000ffff0c8224 */ /* 0x001fe400078e0046 */
[----:B------:R-:W-:-:S05]  /*9680*/  @!P0 IMAD.MOV.U32 R13, RZ, RZ, R71 ;  /* 0x000000ffff0d8224 */ /* 0x000fca00078e0047 */
[----:B------:R0:W4:Y:S02]  /*9690*/  @!P0 LDG.E.U16 R226, desc[UR14][R12.64] ;  /* 0x0000000e0ce28981 */ /* 0x000124000c1e1500 */
[----:B0-----:R-:W-:Y:S02]  /*96a0*/  @!P0 IMAD.MOV.U32 R12, RZ, RZ, R69 ;  /* 0x000000ffff0c8224 */ /* 0x001fe400078e0045 */
[----:B--2---:R-:W-:-:S05]  /*96b0*/  @!P0 IMAD.MOV.U32 R13, RZ, RZ, R0 ;  /* 0x000000ffff0d8224 */ /* 0x004fca00078e0000 */
[----:B------:R0:W2:Y:S02]  /*96c0*/  @!P0 LDG.E.U16 R225, desc[UR14][R12.64] ;  /* 0x0000000e0ce18981 */ /* 0x0000a4000c1e1500 */
[----:B0-----:R-:W-:Y:S02]  /*96d0*/  @!P0 IMAD.MOV.U32 R12, RZ, RZ, R9 ;  /* 0x000000ffff0c8224 */ /* 0x001fe400078e0009 */
[----:B------:R-:W4:Y:S01]  /*96e0*/  LDL.LU R9, [R1+0x178] ;  /* 0x0001780001097983 */ /* 0x000f220000300800 */
[----:B------:R-:W-:-:S03]  /*96f0*/  @!P0 IMAD.MOV.U32 R13, RZ, RZ, R86 ;  /* 0x000000ffff0d8224 */ /* 0x000fc600078e0056 */
[----:B------:R-:W2:Y:S04]  /*9700*/  LDL.LU R76, [R1+0x16c] ;  /* 0x00016c00014c7983 */ /* 0x000ea80000300800 */
[----:B------:R-:W2:Y:S04]  /*9710*/  LDL.LU R78, [R1+0x174] ;  /* 0x00017400014e7983 */ /* 0x000ea80000300800 */
[----:B------:R-:W2:Y:S04]  /*9720*/  LDL.LU R85, [R1+0x168] ;  /* 0x0001680001557983 */ /* 0x000ea80000300800 */
[----:B------:R-:W2:Y:S04]  /*9730*/  LDL.LU R87, [R1+0x170] ;  /* 0x0001700001577983 */ /* 0x000ea80000300800 */
[----:B------:R-:W2:Y:S04]  /*9740*/  LDL.LU R92, [R1+0x134] ;  /* 0x00013400015c7983 */ /* 0x000ea80000300800 */
[----:B------:R0:W2:Y:S04]  /*9750*/  @!P0 LDG.E.U16 R224, desc[UR14][R12.64] ;  /* 0x0000000e0ce08981 */ /* 0x0000a8000c1e1500 */
[----:B------:R-:W2:Y:S04]  /*9760*/  LDL.LU R91, [R1+0x13c] ;  /* 0x00013c00015b7983 */ /* 0x000ea80000300800 */
[----:B------:R-:W2:Y:S01]  /*9770*/  LDL.LU R89, [R1+0x144] ;  /* 0x0001440001597983 */ /* 0x000ea20000300800 */
[----:B0-----:R-:W-:-:S03]  /*9780*/  @!P0 IMAD.MOV.U32 R12, RZ, RZ, R68 ;  /* 0x000000ffff0c8224 */ /* 0x001fc600078e0044 */
[----:B------:R-:W2:Y:S04]  /*9790*/  LDL.LU R68, [R1+0x14c] ;  /* 0x00014c0001447983 */ /* 0x000ea80000300800 */
        /* <DEDUP_REMOVED lines=9> */
[----:B------:R-:W2:Y:S01]  /*9830*/  LDL.LU R83, [R1+0x160] ;  /* 0x0001600001537983 */ /* 0x000ea20000300800 */
[----:B------:R-:W-:Y:S01]  /*9840*/  PRMT R223, RZ, 0x7610, R223 ;  /* 0x00007610ffdf7816 */ /* 0x000fe200000000df */
[----:B---3--:R-:W-:-:S02]  /*9850*/  @!P0 IMAD.MOV.U32 R13, RZ, RZ, R84 ;  /* 0x000000ffff0d8224 */ /* 0x008fc400078e0054 */
[----:B------:R0:W-:Y:S04]  /*9860*/  STS.U16 [R2+UR12+0x8000], R222 ;  /* 0x008000de02007988 */ /* 0x0001e8000800040c */
[----:B------:R1:W3:Y:S01]  /*9870*/  @!P0 LDG.E.U16 R223, desc[UR14][R12.64] ;  /* 0x0000000e0cdf8981 */ /* 0x0002e2000c1e1500 */
[----:B0-----:R-:W-:Y:S01]  /*9880*/  PRMT R222, RZ, 0x7610, R222 ;  /* 0x00007610ffde7816 */ /* 0x001fe200000000de */
[----:B-1----:R-:W-:Y:S02]  /*9890*/  @!P0 IMAD.MOV.U32 R12, RZ, RZ, R93 ;  /* 0x000000ffff0c8224 */ /* 0x002fe400078e005d */
[----:B------:R-:W-:Y:S01]  /*98a0*/  @!P0 IMAD.MOV.U32 R13, RZ, RZ, R82 ;  /* 0x000000ffff0d8224 */ /* 0x000fe200078e0052 */
[----:B------:R0:W-:Y:S04]  /*98b0*/  STS.U16 [R2+UR12], R221 ;  /* 0x000000dd02007988 */ /* 0x0001e8000800040c */
[----:B------:R1:W3:Y:S01]  /*98c0*/  @!P0 LDG.E.U16 R222, desc[UR14][R12.64] ;  /* 0x0000000e0cde8981 */ /* 0x0002e2000c1e1500 */
[----:B0-----:R-:W-:Y:S01]  /*98d0*/  PRMT R221, RZ, 0x7610, R221 ;  /* 0x00007610ffdd7816 */ /* 0x001fe200000000dd */
[----:B-1----:R-:W-:-:S02]  /*98e0*/  @!P0 IMAD.MOV.U32 R12, RZ, RZ, R14 ;  /* 0x000000ffff0c8224 */ /* 0x002fc400078e000e */
[----:B------:R-:W-:Y:S01]  /*98f0*/  @!P0 IMAD.MOV.U32 R13, RZ, RZ, R80 ;  /* 0x000000ffff0d8224 */ /* 0x000fe200078e0050 */
[----:B------:R0:W-:Y:S01]  /*9900*/  STS.U16 [R2+UR12+0x8400], R220 ;  /* 0x008400dc02007988 */ /* 0x0001e2000800040c */
[----:B------:R-:W1:Y:S03]  /*9910*/  S2R R69, SR_TID.X ;  /* 0x0000000000457919 */ /* 0x000e660000002100 */
[----:B------:R4:W3:Y:S01]  /*9920*/  @!P0 LDG.E.U16 R221, desc[UR14][R12.64] ;  /* 0x0000000e0cdd8981 */ /* 0x0008e2000c1e1500 */
[----:B0-----:R-:W-:-:S03]  /*9930*/  PRMT R220, RZ, 0x7610, R220 ;  /* 0x00007610ffdc7816 */ /* 0x001fc600000000dc */
[----:B------:R0:W-:Y:S04]  /*9940*/  STS.U16 [R2+UR12+0x400], R219 ;  /* 0x000400db02007988 */ /* 0x0001e8000800040c */
[----:B------:R0:W-:Y:S02]  /*9950*/  STS.U16 [R2+UR12+0x8800], R218 ;  /* 0x008800da02007988 */ /* 0x0001e4000800040c */
[----:B0-----:R-:W-:Y:S02]  /*9960*/  PRMT R219, RZ, 0x7610, R219 ;  /* 0x00007610ffdb7816 */ /* 0x001fe400000000db */
[----:B------:R-:W-:Y:S01]  /*9970*/  PRMT R218, RZ, 0x7610, R218 ;  /* 0x00007610ffda7816 */ /* 0x000fe200000000da */
[----:B------:R0:W-:Y:S04]  /*9980*/  STS.U16 [R2+UR12+0x800], R217 ;  /* 0x000800d902007988 */ /* 0x0001e8000800040c */
[----:B------:R1:W-:Y:S01]  /*9990*/  STS.U16 [R2+UR12+0x8c00], R216 ;  /* 0x008c00d802007988 */ /* 0x0003e2000800040c */
[----:B0-----:R-:W-:-:S02]  /*99a0*/  PRMT R217, RZ, 0x7610, R217 ;  /* 0x00007610ffd97816 */ /* 0x001fc400000000d9 */
[----:B-1----:R-:W-:Y:S01]  /*99b0*/  PRMT R216, RZ, 0x7610, R216 ;  /* 0x00007610ffd87816 */ /* 0x002fe200000000d8 */
[----:B------:R0:W-:Y:S01]  /*99c0*/  STS.U16 [R2+UR12+0xc00], R23 ;  /* 0x000c001702007988 */ /* 0x0001e2000800040c */
[C---:B------:R-:W-:Y:S02]  /*99d0*/  LOP3.LUT R90, R69.reuse, 0x3f, RZ, 0xc0, !PT ;  /* 0x0000003f455a7812 */ /* 0x040fe400078ec0ff */
[----:B------:R-:W-:Y:S01]  /*99e0*/  LOP3.LUT R14, R69, 0xc0, RZ, 0xc0, !PT ;  /* 0x000000c0450e7812 */ /* 0x000fe200078ec0ff */
[----:B------:R1:W-:Y:S01]  /*99f0*/  STS.U16 [R2+UR12+0x9000], R22 ;  /* 0x0090001602007988 */ /* 0x0003e2000800040c */
[----:B0-----:R-:W-:-:S03]  /*9a00*/  PRMT R23, RZ, 0x7610, R23 ;  /* 0x00007610ff177816 */ /* 0x001fc60000000017 */
[----:B------:R-:W-:Y:S01]  /*9a10*/  IMAD R14, R14, 0x40, R90 ;  /* 0x000000400e0e7824 */ /* 0x000fe200078e025a */
[----:B-1----:R-:W-:-:S03]  /*9a20*/  PRMT R22, RZ, 0x7610, R22 ;  /* 0x00007610ff167816 */ /* 0x002fc60000000016 */
[----:B------:R-:W-:Y:S01]  /*9a30*/  IMAD.SHL.U32 R14, R14, 0x2, RZ ;  /* 0x000000020e0e7824 */ /* 0x000fe200078e00ff */
[----:B------:R0:W-:Y:S04]  /*9a40*/  STS.U16 [R2+UR12+0x1000], R21 ;  /* 0x0010001502007988 */ /* 0x0001e8000800040c */
[----:B------:R-:W-:Y:S01]  /*9a50*/  LOP3.LUT R14, R14, 0x10, RZ, 0x3c, !PT ;  /* 0x000000100e0e7812 */ /* 0x000fe200078e3cff */
[----:B------:R1:W-:Y:S01]  /*9a60*/  STS.U16 [R2+UR12+0x9400], R20 ;  /* 0x0094001402007988 */ /* 0x0003e2000800040c */
[----:B0-----:R-:W-:-:S03]  /*9a70*/  PRMT R21, RZ, 0x7610, R21 ;  /* 0x00007610ff157816 */ /* 0x001fc60000000015 */
[----:B------:R-:W-:Y:S01]  /*9a80*/  STS.U16 [R2+UR12+0x1400], R19 ;  /* 0x0014001302007988 */ /* 0x000fe2000800040c */
[----:B-1----:R-:W-:-:S03]  /*9a90*/  PRMT R20, RZ, 0x7610, R20 ;  /* 0x00007610ff147816 */ /* 0x002fc60000000014 */
[----:B------:R-:W-:Y:S04]  /*9aa0*/  STS.U16 [R2+UR12+0x1800], R17 ;  /* 0x0018001102007988 */ /* 0x000fe8000800040c */
[----:B------:R-:W-:Y:S04]  /*9ab0*/  STS.U16 [R2+UR12+0x9800], R18 ;  /* 0x0098001202007988 */ /* 0x000fe8000800040c */
[----:B------:R-:W-:Y:S04]  /*9ac0*/  STS.U16 [R2+UR12+0x1c00], R15 ;  /* 0x001c000f02007988 */ /* 0x000fe8000800040c */
[----:B------:R-:W-:Y:S04]  /*9ad0*/  STS.U16 [R2+UR12+0x9c00], R16 ;  /* 0x009c001002007988 */ /* 0x000fe8000800040c */
[----:B------:R-:W-:Y:S04]  /*9ae0*/  STL [R1+0x648], R2 ;  /* 0x0006480201007387 */ /* 0x000fe80000100800 */
[----:B------:R0:W-:Y:S04]  /*9af0*/  STS.U16 [R14+UR12+0x80], R30 ;  /* 0x0000801e0e007988 */ /* 0x0001e8000800040c */
[----:B------:R1:W-:Y:S04]  /*9b00*/  STS.U16 [R14+UR12+0x8080], R88 ;  /* 0x008080580e007988 */ /* 0x0003e8000800040c */
[----:B0-----:R-:W3:Y:S04]  /*9b10*/  LDL R30, [R1+0x124] ;  /* 0x00012400011e7983 */ /* 0x001ee80000100800 */
[----:B------:R-:W3:Y:S04]  /*9b20*/  LDL.LU R69, [R1+0x128] ;  /* 0x0001280001457983 */ /* 0x000ee80000300800 */
[----:B-1----:R-:W3:Y:S04]  /*9b30*/  LDL.LU R88, [R1+0x120] ;  /* 0x0001200001587983 */ /* 0x002ee80000300800 */
[----:B------:R-:W3:Y:S01]  /*9b40*/  LDL.LU R2, [R1+0x11c] ;  /* 0x00011c0001027983 */ /* 0x000ee20000300800 */
[----:B----4-:R-:W-:-:S02]  /*9b50*/  @!P0 IMAD.MOV.U32 R12, RZ, RZ, R9 ;  /* 0x000000ffff0c8224 */ /* 0x010fc400078e0009 */
[----:B--2---:R-:W-:-:S05]  /*9b60*/  @!P0 IMAD.MOV.U32 R13, RZ, RZ, R78 ;  /* 0x000000ffff0d8224 */ /* 0x004fca00078e004e */
[----:B------:R0:W2:Y:S02]  /*9b70*/  @!P0 LDG.E.U16 R220, desc[UR14][R12.64] ;  /* 0x0000000e0cdc8981 */ /* 0x0000a4000c1e1500 */
[----:B0-----:R-:W-:Y:S02]  /*9b80*/  @!P0 IMAD.MOV.U32 R12, RZ, RZ, R87 ;  /* 0x000000ffff0c8224 */ /* 0x001fe400078e0057 */
[----:B------:R-:W-:-:S05]  /*9b90*/  @!P0 IMAD.MOV.U32 R13, RZ, RZ, R76 ;  /* 0x000000ffff0d8224 */ /* 0x000fca00078e004c */
[----:B------:R0:W4:Y:S02]  /*9ba0*/  @!P0 LDG.E.U16 R219, desc[UR14][R12.64] ;  /* 0x0000000e0cdb8981 */ /* 0x000124000c1e1500 */
[----:B0-----:R-:W-:Y:S02]  /*9bb0*/  @!P0 IMAD.MOV.U32 R12, RZ, RZ, R85 ;  /* 0x000000ffff0c8224 */ /* 0x001fe400078e0055 */
[----:B------:R-:W-:-:S05]  /*9bc0*/  @!P0 IMAD.MOV.U32 R13, RZ, RZ, R74 ;  /* 0x000000ffff0d8224 */ /* 0x000fca00078e004a */
[----:B------:R0:W2:Y:S02]  /*9bd0*/  @!P0 LDG.E.U16 R218, desc[UR14][R12.64] ;  /* 0x0000000e0cda8981 */ /* 0x0000a4000c1e1500 */
        /* <DEDUP_REMOVED lines=17> */
[----:B------:R0:W2:Y:S04]  /*9cf0*/  @!P0 LDG.E.U16 R20, desc[UR14][R12.64] ;  /* 0x0000000e0c148981 */ /* 0x0000a8000c1e1500 */
[----:B------:R-:W3:Y:S04]  /*9d00*/  LDL R13, [R1+0x12c] ;  /* 0x00012c00010d7983 */ /* 0x000ee80000100800 */
[----:B------:R1:W-:Y:S04]  /*9d10*/  STS.U16 [R14+UR12+0x480], R11 ;  /* 0x0004800b0e007988 */ /* 0x0003e8000800040c */
[----:B------:R-:W4:Y:S04]  /*9d20*/  LDL.LU R90, [R1+0x118] ;  /* 0x00011800015a7983 */ /* 0x000f280000300800 */
[----:B-1----:R-:W2:Y:S01]  /*9d30*/  LDL.LU R14, [R1+0x114] ;  /* 0x00011400010e7983 */ /* 0x002ea20000300800 */
[----:B------:R-:W-:Y:S01]  /*9d40*/  PRMT R19, RZ, 0x7610, R19 ;  /* 0x00007610ff137816 */ /* 0x000fe20000000013 */
[----:B0-----:R-:W-:Y:S01]  /*9d50*/  @!P0 IMAD.MOV.U32 R12, RZ, RZ, R71 ;  /* 0x000000ffff0c8224 */ /* 0x001fe200078e0047 */
[----:B------:R-:W-:Y:S01]  /*9d60*/  PRMT R18, RZ, 0x7610, R18 ;  /* 0x00007610ff127816 */ /* 0x000fe20000000012 */
[----:B------:R-:W4:Y:S01]  /*9d70*/  LDL.LU R11, [R1+0x10c] ;  /* 0x00010c00010b7983 */ /* 0x000f220000300800 */
[----:B------:R-:W-:-:S03]  /*9d80*/  PRMT R17, RZ, 0x7610, R17 ;  /* 0x00007610ff117816 */ /* 0x000fc60000000011 */
[----:B---3--:R0:W3:Y:S02]  /*9d90*/  @!P0 LDG.E.U16 R19, desc[UR14][R12.64] ;  /* 0x0000000e0c138981 */ /* 0x0080e4000c1e1500 */
[----:B0-----:R-:W0:Y:S02]  /*9da0*/  S2R R13, SR_TID.X ;  /* 0x00000000000d7919 */ /* 0x001e240000002100 */
[C---:B0-----:R-:W-:Y:S02]  /*9db0*/  LOP3.LUT R12, R13.reuse, 0x3f, RZ, 0xc0, !PT ;  /* 0x0000003f0d0c7812 */ /* 0x041fe400078ec0ff */
[----:B------:R-:W-:-:S05]  /*9dc0*/  LOP3.LUT R13, R13, 0xc0, RZ, 0xc0, !PT ;  /* 0x000000c00d0d7812 */ /* 0x000fca00078ec0ff */
[----:B------:R-:W-:-:S04]  /*9dd0*/  IMAD R13, R13, 0x40, R12 ;  /* 0x000000400d0d7824 */ /* 0x000fc800078e020c */
[----:B------:R-:W-:-:S05]  /*9de0*/  IMAD.SHL.U32 R13, R13, 0x2, RZ ;  /* 0x000000020d0d7824 */ /* 0x000fca00078e00ff */
[----:B------:R-:W-:Y:S01]  /*9df0*/  LOP3.LUT R13, R13, 0x10, RZ, 0x3c, !PT ;  /* 0x000000100d0d7812 */ /* 0x000fe200078e3cff */
[----:B------:R-:W-:-:S04]  /*9e00*/  @!P0 IMAD.MOV.U32 R12, RZ, RZ, R69 ;  /* 0x000000ffff0c8224 */ /* 0x000fc800078e0045 */
[----:B------:R0:W-:Y:S02]  /*9e10*/  STS.U16 [R13+UR12+0x8480], R10 ;  /* 0x0084800a0d007988 */ /* 0x0001e4000800040c */
[----:B0-----:R-:W-:Y:S02]  /*9e20*/  @!P0 IMAD.MOV.U32 R13, RZ, RZ, R30 ;  /* 0x000000ffff0d8224 */ /* 0x001fe400078e001e */
[----:B------:R-:W3:Y:S04]  /*9e30*/  LDL.LU R10, [R1+0x104] ;  /* 0x00010400010a7983 */ /* 0x000ee80000300800 */
[----:B------:R0:W3:Y:S02]  /*9e40*/  @!P0 LDG.E.U16 R18, desc[UR14][R12.64] ;  /* 0x0000000e0c128981 */ /* 0x0000e4000c1e1500 */
[----:B0-----:R-:W0:Y:S01]  /*9e50*/  S2R R13, SR_TID.X ;  /* 0x00000000000d7919 */ /* 0x001e220000002100 */
[----:B------:R-:W1:Y:S01]  /*9e60*/  S2R R30, SR_TID.X ;  /* 0x00000000001e7919 */ /* 0x000e620000002100 */
[----:B0-----:R-:W-:-:S02]  /*9e70*/  LOP3.LUT R12, R13, 0x3f, RZ, 0xc0, !PT ;  /* 0x0000003f0d0c7812 */ /* 0x001fc400078ec0ff */
[----:B------:R-:W-:-:S05]  /*9e80*/  LOP3.LUT R13, R13, 0xc0, RZ, 0xc0, !PT ;  /* 0x000000c00d0d7812 */ /* 0x000fca00078ec0ff */
[----:B------:R-:W-:-:S04]  /*9e90*/  IMAD R13, R13, 0x40, R12 ;  /* 0x000000400d0d7824 */ /* 0x000fc800078e020c */
[----:B------:R-:W-:-:S05]  /*9ea0*/  IMAD.SHL.U32 R13, R13, 0x2, RZ ;  /* 0x000000020d0d7824 */ /* 0x000fca00078e00ff */
[----:B------:R-:W-:-:S05]  /*9eb0*/  LOP3.LUT R13, R13, 0x10, RZ, 0x3c, !PT ;  /* 0x000000100d0d7812 */ /* 0x000fca00078e3cff */
[----:B------:R0:W-:Y:S04]  /*9ec0*/  STS.U16 [R13+UR12+0x880], R29 ;  /* 0x0008801d0d007988 */ /* 0x0001e8000800040c */
[----:B0-----:R-:W3:Y:S01]  /*9ed0*/  LDL.LU R29, [R1+0x8b0] ;  /* 0x0008b000011d7983 */ /* 0x001ee20000300800 */
[----:B------:R-:W-:-:S03]  /*9ee0*/  @!P0 IMAD.MOV.U32 R13, RZ, RZ, R2 ;  /* 0x000000ffff0d8224 */ /* 0x000fc600078e0002 */
[----:B------:R0:W-:Y:S02]  /*9ef0*/  STL [R1+0x64c], R2 ;  /* 0x00064c0201007387 */ /* 0x0001e40000100800 */
[----:B0-----:R-:W0:Y:S01]  /*9f00*/  S2R R2, SR_TID.X ;  /* 0x0000000000027919 */ /* 0x001e220000002100 */
[----:B-1----:R-:W-:Y:S01]  /*9f10*/  LOP3.LUT R30, R30, 0x3f, RZ, 0xc0, !PT ;  /* 0x0000003f1e1e7812 */ /* 0x002fe200078ec0ff */
[----:B------:R-:W-:-:S05]  /*9f20*/  @!P0 IMAD.MOV.U32 R12, RZ, RZ, R88 ;  /* 0x000000ffff0c8224 */ /* 0x000fca00078e0058 */
[----:B------:R2:W3:Y:S01]  /*9f30*/  @!P0 LDG.E.U16 R17, desc[UR14][R12.64] ;  /* 0x0000000e0c118981 */ /* 0x0004e2000c1e1500 */
[----:B0-----:R-:W-:-:S05]  /*9f40*/  LOP3.LUT R2, R2, 0xc0, RZ, 0xc0, !PT ;  /* 0x000000c002027812 */ /* 0x001fca00078ec0ff */
[----:B------:R-:W-:Y:S02]  /*9f50*/  IMAD R2, R2, 0x40, R30 ;  /* 0x0000004002027824 */ /* 0x000fe400078e021e */
[----:B------:R-:W3:Y:S02]  /*9f60*/  LDL.LU R30, [R1+0x8ac] ;  /* 0x0008ac00011e7983 */ /* 0x000ee40000300800 */
[----:B------:R-:W-:-:S05]  /*9f70*/  IMAD.SHL.U32 R2, R2, 0x2, RZ ;  /* 0x0000000202027824 */ /* 0x000fca00078e00ff */
[----:B------:R-:W-:Y:S01]  /*9f80*/  LOP3.LUT R2, R2, 0x10, RZ, 0x3c, !PT ;  /* 0x0000001002027812 */ /* 0x000fe200078e3cff */
[----:B--2---:R-:W-:-:S04]  /*9f90*/  @!P0 IMAD.MOV.U32 R13, RZ, RZ, R14 ;  /* 0x000000ffff0d8224 */ /* 0x004fc800078e000e */
[----:B------:R0:W-:Y:S04]  /*9fa0*/  STS.U16 [R2+UR12+0x8880], R31 ;  /* 0x0088801f02007988 */ /* 0x0001e8000800040c */
[----:B0-----:R-:W2:Y:S04]  /*9fb0*/  LDL.LU R31, [R1+0x8a8] ;  /* 0x0008a800011f7983 */ /* 0x001ea80000300800 */
[----:B------:R0:W-:Y:S04]  /*9fc0*/  STL [R1+0x650], R14 ;  /* 0x0006500e01007387 */ /* 0x0001e80000100800 */
[----:B0-----:R-:W3:Y:S01]  /*9fd0*/  LDL.LU R14, [R1+0x110] ;  /* 0x00011000010e7983 */ /* 0x001ee20000300800 */
[----:B------:R-:W-:Y:S01]  /*9fe0*/  PRMT R16, RZ, 0x7610, R16 ;  /* 0x00007610ff107816 */ /* 0x000fe20000000010 */
[----:B----4-:R-:W-:-:S02]  /*9ff0*/  @!P0 IMAD.MOV.U32 R12, RZ, RZ, R90 ;  /* 0x000000ffff0c8224 */ /* 0x010fc400078e005a */
[----:B------:R0:W-:Y:S04]  /*a000*/  STS.U16 [R2+UR12+0xc80], R32 ;  /* 0x000c802002007988 */ /* 0x0001e8000800040c */
[----:B------:R1:W4:Y:S04]  /*a010*/  @!P0 LDG.E.U16 R16, desc[UR14][R12.64] ;  /* 0x0000000e0c108981 */ /* 0x000328000c1e1500 */
[----:B0-----:R-:W2:Y:S01]  /*a020*/  LDL.LU R32, [R1+0x8a4] ;  /* 0x0008a40001207983 */ /* 0x001ea20000300800 */
[----:B-1----:R-:W-:Y:S01]  /*a030*/  @!P0 IMAD.MOV.U32 R13, RZ, RZ, R11 ;  /* 0x000000ffff0d8224 */ /* 0x002fe200078e000b */
[----:B------:R-:W-:-:S02]  /*a040*/  PRMT R15, RZ, 0x7610, R15 ;  /* 0x00007610ff0f7816 */ /* 0x000fc4000000000f */
[----:B------:R-:W-:Y:S04]  /*a050*/  STS.U16 [R2+UR12+0x8c80], R33 ;  /* 0x008c802102007988 */ /* 0x000fe8000800040c */
[----:B---3--:R-:W-:Y:S04]  /*a060*/  STL [R1+0x658], R14 ;  /* 0x0006580e01007387 */ /* 0x008fe80000100800 */
[----:B------:R0:W-:Y:S04]  /*a070*/  STL [R1+0x654], R11 ;  /* 0x0006540b01007387 */ /* 0x0001e80000100800 */
[----:B0-----:R-:W3:Y:S01]  /*a080*/  LDL R11, [R1+0x108] ;  /* 0x00010800010b7983 */ /* 0x001ee20000100800 */
[----:B------:R-:W-:-:S02]  /*a090*/  @!P0 IMAD.MOV.U32 R12, RZ, RZ, R14 ;  /* 0x000000ffff0c8224 */ /* 0x000fc400078e000e */
[----:B------:R-:W0:Y:S03]  /*a0a0*/  S2R R14, SR_TID.X ;  /* 0x00000000000e7919 */ /* 0x000e260000002100 */
[----:B------:R1:W4:Y:S04]  /*a0b0*/  @!P0 LDG.E.U16 R15, desc[UR14][R12.64] ;  /* 0x0000000e0c0f8981 */ /* 0x000328000c1e1500 */
[----:B------:R-:W2:Y:S04]  /*a0c0*/  LDL.LU R33, [R1+0x8a0] ;  /* 0x0008a00001217983 */ /* 0x000ea80000300800 */
[----:B------:R0:W-:Y:S01]  /*a0d0*/  STL [R1+0x65c], R10 ;  /* 0x00065c0a01007387 */ /* 0x0001e20000100800 */
[----:B-1----:R-:W-:Y:S01]  /*a0e0*/  @!P0 IMAD.MOV.U32 R13, RZ, RZ, R10 ;  /* 0x000000ffff0d8224 */ /* 0x002fe200078e000a */
[----:B0-----:R-:W-:-:S02]  /*a0f0*/  LOP3.LUT R2, R14, 0x3f, RZ, 0xc0, !PT ;  /* 0x0000003f0e027812 */ /* 0x001fc400078ec0ff */
[----:B------:R-:W-:-:S05]  /*a100*/  LOP3.LUT R10, R14, 0xc0, RZ, 0xc0, !PT ;  /* 0x000000c00e0a7812 */ /* 0x000fca00078ec0ff */
[----:B------:R-:W-:Y:S02]  /*a110*/  IMAD R10, R10, 0x40, R2 ;  /* 0x000000400a0a7824 */ /* 0x000fe400078e0202 */
[----:B------:R-:W0:Y:S02]  /*a120*/  S2R R2, SR_TID.X ;  /* 0x0000000000027919 */ /* 0x000e240000002100 */
[----:B------:R-:W-:-:S05]  /*a130*/  IMAD.SHL.U32 R10, R10, 0x2, RZ ;  /* 0x000000020a0a7824 */ /* 0x000fca00078e00ff */
[----:B------:R-:W-:-:S05]  /*a140*/  LOP3.LUT R10, R10, 0x10, RZ, 0x3c, !PT ;  /* 0x000000100a0a7812 */ /* 0x000fca00078e3cff */
[----:B------:R1:W-:Y:S04]  /*a150*/  STS.U16 [R10+UR12+0x1080], R34 ;  /* 0x001080220a007988 */ /* 0x0003e8000800040c */
[----:B------:R1:W-:Y:S01]  /*a160*/  STS.U16 [R10+UR12+0x9080], R35 ;  /* 0x009080230a007988 */ /* 0x0003e2000800040c */
[----:B0-----:R-:W-:-:S03]  /*a170*/  LOP3.LUT R14, R2, 0xc0, RZ, 0xc0, !PT ;  /* 0x000000c0020e7812 */ /* 0x001fc600078ec0ff */
[----:B------:R0:W-:Y:S04]  /*a180*/  STS.U16 [R10+UR12+0x1480], R36 ;  /* 0x001480240a007988 */ /* 0x0001e8000800040c */
[----:B------:R0:W-:Y:S04]  /*a190*/  STS.U16 [R10+UR12+0x9480], R37 ;  /* 0x009480250a007988 */ /* 0x0001e8000800040c */
[----:B------:R0:W-:Y:S04]  /*a1a0*/  STS.U16 [R10+UR12+0x1880], R38 ;  /* 0x001880260a007988 */ /* 0x0001e8000800040c */
[----:B------:R0:W-:Y:S04]  /*a1b0*/  STS.U16 [R10+UR12+0x9880], R39 ;  /* 0x009880270a007988 */ /* 0x0001e8000800040c */
[----:B------:R0:W-:Y:S04]  /*a1c0*/  STS.U16 [R10+UR12+0x1c80], R251 ;  /* 0x001c80fb0a007988 */ /* 0x0001e8000800040c */
[----:B------:R-:W-:Y:S04]  /*a1d0*/  STS.U16 [R10+UR12+0x9c80], R250 ;  /* 0x009c80fa0a007988 */ /* 0x000fe8000800040c */
[----:B-1----:R-:W2:Y:S04]  /*a1e0*/  LDL.LU R34, [R1+0x89c] ;  /* 0x00089c0001227983 */ /* 0x002ea80000300800 */
[----:B------:R-:W2:Y:S04]  /*a1f0*/  LDL.LU R35, [R1+0x898] ;  /* 0x0008980001237983 */ /* 0x000ea80000300800 */
[----:B0-----:R-:W2:Y:S04]  /*a200*/  LDL.LU R36, [R1+0x894] ;  /* 0x0008940001247983 */ /* 0x001ea80000300800 */
[----:B------:R-:W2:Y:S04]  /*a210*/  LDL.LU R37, [R1+0x890] ;  /* 0x0008900001257983 */ /* 0x000ea80000300800 */
[----:B------:R-:W2:Y:S04]  /*a220*/  LDL.LU R38, [R1+0x88c] ;  /* 0x00088c0001267983 */ /* 0x000ea80000300800 */
[----:B------:R-:W2:Y:S01]  /*a230*/  LDL.LU R39, [R1+0x888] ;  /* 0x0008880001277983 */ /* 0x000ea20000300800 */
[----:B------:R-:W-:Y:S01]  /*a240*/  PRMT R8, RZ, 0x7610, R8 ;  /* 0x00007610ff087816 */ /* 0x000fe20000000008 */
[----:B------:R-:W-:-:S02]  /*a250*/  IMAD.MOV.U32 R251, RZ, RZ, R93 ;  /* 0x000000fffffb7224 */ /* 0x000fc400078e005d */
[----:B---3--:R-:W-:Y:S01]  /*a260*/  @!P0 IMAD.MOV.U32 R12, RZ, RZ, R11 ;  /* 0x000000ffff0c8224 */ /* 0x008fe200078e000b */
[----:B------:R-:W-:-:S04]  /*a270*/  LOP3.LUT R11, R2, 0x3f, RZ, 0xc0, !PT ;  /* 0x0000003f020b7812 */ /* 0x000fc800078ec0ff */
[----:B------:R0:W3:Y:S01]  /*a280*/  @!P0 LDG.E.U16 R8, desc[UR14][R12.64] ;  /* 0x0000000e0c088981 */ /* 0x0000e2000c1e1500 */
[----:B------:R-:W-:-:S04]  /*a290*/  IMAD R14, R14, 0x40, R11 ;  /* 0x000000400e0e7824 */ /* 0x000fc800078e020b */
[----:B------:R-:W-:Y:S01]  /*a2a0*/  IMAD.SHL.U32 R14, R14, 0x2, RZ ;  /* 0x000000020e0e7824 */ /* 0x000fe200078e00ff */
[----:B------:R-:W-:-:S04]  /*a2b0*/  LOP3.LUT R2, R2, 0xc0, RZ, 0xc0, !PT ;  /* 0x000000c002027812 */ /* 0x000fc800078ec0ff */
[----:B------:R-:W-:Y:S01]  /*a2c0*/  LOP3.LUT R14, R14, 0x20, RZ, 0x3c, !PT ;  /* 0x000000200e0e7812 */ /* 0x000fe200078e3cff */
[----:B------:R-:W-:-:S04]  /*a2d0*/  IMAD R2, R2, 0x40, R11 ;  /* 0x0000004002027824 */ /* 0x000fc800078e020b */
[----:B------:R1:W-:Y:S04]  /*a2e0*/  STS.U16 [R14+UR12+0x100], R40 ;  /* 0x000100280e007988 */ /* 0x0003e8000800040c */
[----:B------:R-:W-:Y:S04]  /*a2f0*/  STS.U16 [R14+UR12+0x8100], R41 ;  /* 0x008100290e007988 */ /* 0x000fe8000800040c */
[----:B------:R-:W-:Y:S01]  /*a300*/  STS.U16 [R14+UR12+0x500], R42 ;  /* 0x0005002a0e007988 */ /* 0x000fe2000800040c */
[----:B------:R-:W-:-:S03]  /*a310*/  IMAD.SHL.U32 R2, R2, 0x2, RZ ;  /* 0x0000000202027824 */ /* 0x000fc600078e00ff */
[----:B------:R-:W-:Y:S04]  /*a320*/  STS.U16 [R14+UR12+0x8500], R43 ;  /* 0x0085002b0e007988 */ /* 0x000fe8000800040c */
[----:B------:R-:W-:Y:S04]  /*a330*/  STS.U16 [R14+UR12+0x900], R44 ;  /* 0x0009002c0e007988 */ /* 0x000fe8000800040c */
[----:B------:R-:W-:Y:S04]  /*a340*/  STS.U16 [R14+UR12+0x8900], R45 ;  /* 0x0089002d0e007988 */ /* 0x000fe8000800040c */
[----:B------:R-:W-:Y:S04]  /*a350*/  STS.U16 [R14+UR12+0xd00], R46 ;  /* 0x000d002e0e007988 */ /* 0x000fe8000800040c */
[----:B------:R-:W-:Y:S01]  /*a360*/  STS.U16 [R14+UR12+0x8d00], R47 ;  /* 0x008d002f0e007988 */ /* 0x000fe2000800040c */
[----:B------:R-:W-:-:S03]  /*a370*/  LOP3.LUT R2, R2, 0x30, RZ, 0x3c, !PT ;  /* 0x0000003002027812 */ /* 0x000fc600078e3cff */
[----:B------:R-:W-:Y:S04]  /*a380*/  STS.U16 [R14+UR12+0x1100], R48 ;  /* 0x001100300e007988 */ /* 0x000fe8000800040c */
        /* <DEDUP_REMOVED lines=14> */
[----:B------:R4:W-:Y:S04]  /*a470*/  STS.U16 [R2+UR12+0x8d80], R149 ;  /* 0x008d809502007988 */ /* 0x0009e8000800040c */
[----:B-1----:R-:W2:Y:S01]  /*a480*/  LDL.LU R40, [R1+0x884] ;  /* 0x0008840001287983 */ /* 0x002ea20000300800 */
[----:B----4-:R-:W1:Y:S03]  /*a490*/  S2R R149, SR_TID.X ;  /* 0x0000000000957919 */ /* 0x010e660000002100 */
[----:B------:R-:W-:Y:S04]  /*a4a0*/  STS.U16 [R2+UR12+0x1180], R61 ;  /* 0x0011803d02007988 */ /* 0x000fe8000800040c */
[----:B------:R-:W-:Y:S04]  /*a4b0*/  STS.U16 [R2+UR12+0x9180], R62 ;  /* 0x0091803e02007988 */ /* 0x000fe8000800040c */
[----:B------:R1:W-:Y:S04]  /*a4c0*/  STS.U16 [R2+UR12+0x1580], R150 ;  /* 0x0015809602007988 */ /* 0x0003e8000800040c */
[----:B------:R-:W-:Y:S04]  /*a4d0*/  STS.U16 [R2+UR12+0x9580], R63 ;  /* 0x0095803f02007988 */ /* 0x000fe8000800040c */
[----:B------:R-:W-:Y:S04]  /*a4e0*/  STS.U16 [R2+UR12+0x1980], R64 ;  /* 0x0019804002007988 */ /* 0x000fe8000800040c */
[----:B------:R-:W2:Y:S01]  /*a4f0*/  LDL.LU R41, [R1+0x880] ;  /* 0x0008800001297983 */ /* 0x000ea20000300800 */
[----:B-1----:R-:W-:-:S02]  /*a500*/  LOP3.LUT R150, R149, 0x3f, RZ, 0xc0, !PT ;  /* 0x0000003f95967812 */ /* 0x002fc400078ec0ff */
[C---:B------:R-:W-:Y:S01]  /*a510*/  LOP3.LUT R10, R149.reuse, 0xc0, RZ, 0xc0, !PT ;  /* 0x000000c0950a7812 */ /* 0x040fe200078ec0ff */
[----:B------:R-:W-:Y:S04]  /*a520*/  STS.U16 [R2+UR12+0x9980], R65 ;  /* 0x0099804102007988 */ /* 0x000fe8000800040c */
[----:B------:R-:W-:Y:S01]  /*a530*/  IMAD R10, R10, 0x40, R150 ;  /* 0x000000400a0a7824 */ /* 0x000fe200078e0296 */
[----:B------:R-:W2:Y:S03]  /*a540*/  LDL.LU R42, [R1+0x87c] ;  /* 0x00087c00012a7983 */ /* 0x000ea60000300800 */
[----:B------:R-:W-:Y:S01]  /*a550*/  IMAD.SHL.U32 R10, R10, 0x2, RZ ;  /* 0x000000020a0a7824 */ /* 0x000fe200078e00ff */
[----:B------:R-:W-:Y:S04]  /*a560*/  STS.U16 [R2+UR12+0x1d80], R247 ;  /* 0x001d80f702007988 */ /* 0x000fe8000800040c */
[----:B------:R-:W-:Y:S01]  /*a570*/  LOP3.LUT R10, R10, 0x40, RZ, 0x3c, !PT ;  /* 0x000000400a0a7812 */ /* 0x000fe200078e3cff */
[----:B------:R1:W-:Y:S04]  /*a580*/  STS.U16 [R2+UR12+0x9d80], R246 ;  /* 0x009d80f602007988 */ /* 0x0003e8000800040c */
[----:B------:R-:W-:Y:S04]  /*a590*/  STS.U16 [R10+UR12+0x200], R66 ;  /* 0x000200420a007988 */ /* 0x000fe8000800040c */
[----:B------:R-:W2:Y:S01]  /*a5a0*/  LDL.LU R43, [R1+0x878] ;  /* 0x00087800012b7983 */ /* 0x000ea20000300800 */
[----:B-1----:R-:W-:-:S03]  /*a5b0*/  LOP3.LUT R2, R149, 0xc0, RZ, 0xc0, !PT ;  /* 0x000000c095027812 */ /* 0x002fc600078ec0ff */
[----:B------:R-:W-:Y:S02]  /*a5c0*/  STS.U16 [R10+UR12+0x8200], R67 ;  /* 0x008200430a007988 */ /* 0x000fe4000800040c */
[----:B------:R-:W-:Y:S02]  /*a5d0*/  IMAD R2, R2, 0x40, R150 ;  /* 0x0000004002027824 */ /* 0x000fe400078e0296 */
[----:B------:R-:W-:Y:S04]  /*a5e0*/  STS.U16 [R10+UR12+0x600], R148 ;  /* 0x000600940a007988 */ /* 0x000fe8000800040c */
[----:B------:R-:W-:Y:S01]  /*a5f0*/  STS.U16 [R10+UR12+0x8600], R147 ;  /* 0x008600930a007988 */ /* 0x000fe2000800040c */
[----:B------:R-:W-:-:S03]  /*a600*/  IMAD.SHL.U32 R2, R2, 0x2, RZ ;  /* 0x0000000202027824 */ /* 0x000fc600078e00ff */
        /* <DEDUP_REMOVED lines=13> */
[----:B------:R-:W-:Y:S04]  /*a6e0*/  STS.U16 [R2+UR12+0x280], R136 ;  /* 0x0002808802007988 */ /* 0x000fe8000800040c */
[----:B------:R-:W-:Y:S01]  /*a6f0*/  STS.U16 [R2+UR12+0x8280], R135 ;  /* 0x0082808702007988 */ /* 0x000fe2000800040c */
[----:B-1----:R-:W-:-:S03]  /*a700*/  LOP3.LUT R10, R151, 0xc0, RZ, 0xc0, !PT ;  /* 0x000000c0970a7812 */ /* 0x002fc600078ec0ff */
[----:B------:R-:W-:Y:S04]  /*a710*/  STS.U16 [R2+UR12+0x680], R134 ;  /* 0x0006808602007988 */ /* 0x000fe8000800040c */
[----:B------:R-:W-:Y:S01]  /*a720*/  STS.U16 [R2+UR12+0x8680], R133 ;  /* 0x0086808502007988 */ /* 0x000fe2000800040c */
[----:B------:R-:W-:-:S03]  /*a730*/  IMAD R10, R10, 0x40, R109 ;  /* 0x000000400a0a7824 */ /* 0x000fc600078e026d */
        /* <DEDUP_REMOVED lines=27> */
[----:B------:R-:W2:Y:S04]  /*a8f0*/  LDL.LU R45, [R1+0x870] ;  /* 0x00087000012d7983 */ /* 0x000ea80000300800 */
[----:B------:R-:W-:Y:S04]  /*a900*/  STS.U16 [R10+UR12+0x1300], R114 ;  /* 0x001300720a007988 */ /* 0x000fe8000800040c */
        /* <DEDUP_REMOVED lines=13> */
[----:B------:R1:W-:Y:S04]  /*a9e0*/  STS.U16 [R10+UR12+0x9f00], R240 ;  /* 0x009f00f00a007988 */ /* 0x0003e8000800040c */
        /* <DEDUP_REMOVED lines=21> */
[----:B------:R-:W-:Y:S01]  /*ab40*/  STS.U16 [R2+UR12+0x1780], R97 ;  /* 0x0017806102007988 */ /* 0x000fe2000800040c */
[----:B-1----:R-:W-:-:S03]  /*ab50*/  IMAD.MOV.U32 R10, RZ, RZ, R89 ;  /* 0x000000ffff0a7224 */ /* 0x002fc600078e0059 */
[----:B------:R-:W2:Y:S01]  /*ab60*/  LDL.LU R64, [R1+0x824] ;  /* 0x0008240001407983 */ /* 0x000ea20000300800 */
[----:B0-----:R-:W-:-:S03]  /*ab70*/  IMAD.MOV.U32 R12, RZ, RZ, R88 ;  /* 0x000000ffff0c7224 */ /* 0x001fc600078e0058 */
[----:B------:R-:W-:Y:S01]  /*ab80*/  STS.U16 [R2+UR12+0x9780], R96 ;  /* 0x0097806002007988 */ /* 0x000fe2000800040c */
[----:B------:R-:W-:-:S03]  /*ab90*/  IMAD.MOV.U32 R11, RZ, RZ, R91 ;  /* 0x000000ffff0b7224 */ /* 0x000fc600078e005b */
[----:B------:R-:W2:Y:S01]  /*aba0*/  LDL.LU R65, [R1+0x820] ;  /* 0x0008200001417983 */ /* 0x000ea20000300800 */
[----:B------:R-:W-:-:S03]  /*abb0*/  IMAD.MOV.U32 R14, RZ, RZ, R90 ;  /* 0x000000ffff0e7224 */ /* 0x000fc600078e005a */
[----:B------:R-:W-:Y:S04]  /*abc0*/  STS.U16 [R2+UR12+0x1b80], R95 ;  /* 0x001b805f02007988 */ /* 0x000fe8000800040c */
[----:B------:R-:W2:Y:S04]  /*abd0*/  LDL.LU R66, [R1+0x81c] ;  /* 0x00081c0001427983 */ /* 0x000ea80000300800 */
[----:B------:R-:W-:Y:S01]  /*abe0*/  STS.U16 [R2+UR12+0x9b80], R252 ;  /* 0x009b80fc02007988 */ /* 0x000fe2000800040c */
[----:B------:R-:W-:-:S03]  /*abf0*/  IMAD.MOV.U32 R13, RZ, RZ, R94 ;  /* 0x000000ffff0d7224 */ /* 0x000fc600078e005e */
[----:B------:R-:W2:Y:S04]  /*ac00*/  LDL.LU R67, [R1+0x818] ;  /* 0x0008180001437983 */ /* 0x000ea80000300800 */
[----:B------:R-:W-:Y:S04]  /*ac10*/  STS.U16 [R2+UR12+0x1f80], R239 ;  /* 0x001f80ef02007988 */ /* 0x000fe8000800040c */
[----:B------:R0:W-:Y:S04]  /*ac20*/  STS.U16 [R2+UR12+0x9f80], R238 ;  /* 0x009f80ee02007988 */ /* 0x0001e8000800040c */
[----:B------:R-:W4:Y:S04]  /*ac30*/  LDL.LU.64 R88, [R1] ;  /* 0x0000000001587983 */ /* 0x000f280000300a00 */
[----:B------:R-:W4:Y:S01]  /*ac40*/  LDL.LU.64 R90, [R1+0x8] ;  /* 0x00000800015a7983 */ /* 0x000f220000300a00 */
[----:B0-----:R-:W-:-:S03]  /*ac50*/  IMAD.MOV.U32 R2, RZ, RZ, R92 ;  /* 0x000000ffff027224 */ /* 0x001fc600078e005c */
[----:B------:R-:W4:Y:S04]  /*ac60*/  LDL.LU.64 R92, [R1+0x10] ;  /* 0x00001000015c7983 */ /* 0x000f280000300a00 */
        /* <DEDUP_REMOVED lines=28> */
[----:B------:R-:W4:Y:S01]  /*ae30*/  LDL.LU.64 R150, [R1+0xf8] ;  /* 0x0000f80001967983 */ /* 0x000f220000300a00 */
        /* <DEDUP_REMOVED lines=32> */
[----:B---3--:R-:W-:Y:S01]  /*b040*/  STS.U16 [R238+UR12+0x13e00], R8 ;  /* 0x013e0008ee007988 */ /* 0x008fe2000800040c */
[----:B------:R0:W-:Y:S06]  /*b050*/  MEMBAR.ALL.CTA ;  /* 0x0000000000007992 */ /* 0x0001ec0000008000 */
[----:B0-----:R-:W0:Y:S01]  /*b060*/  FENCE.VIEW.ASYNC.S ;  /* 0x00000000000073c6 */ /* 0x001e220000000000 */
[----:B------:R-:W-:-:S04]  /*b070*/  USHF.L.U32 UR4, UR24, 0x7, URZ ;  /* 0x0000000718047899 */ /* 0x000fc8000800063f */
[----:B------:R-:W-:Y:S01]  /*b080*/  ULOP3.LUT UR4, UR4, 0x200, URZ, 0xc0, !UPT ;  /* 0x0000020004047892 */ /* 0x000fe2000f8ec03f */
[----:B0-----:R-:W-:Y:S03]  /*b090*/  BAR.SYNC.DEFER_BLOCKING 0x0 ;  /* 0x0000000000007b1d */ /* 0x001fe60000010000 */
[----:B------:R-:W-:-:S04]  /*b0a0*/  ULEA.HI UR4, UR12, UR4, URZ, 0x1c ;  /* 0x000000040c047291 */ /* 0x000fc8000f8fe03f */
[----:B------:R-:W-:Y:S01]  /*b0b0*/  ULOP3.LUT UR8, UR4, 0x3fff, URZ, 0xc0, !UPT ;  /* 0x00003fff04087892 */ /* 0x000fe2000f8ec03f */
[----:B------:R-:W-:Y:S02]  /*b0c0*/  UMOV UR9, 0x40000040 ;  /* 0x4000004000097882 */ /* 0x000fe40000000000 */
[----:B------:R-:W-:Y:S01]  /*b0d0*/  UMOV UR4, URZ ;  /* 0x0000003f00047c82 */ /* 0x000fe20008000000 */
[----:B----4-:R-:W-:-:S06]  /*b0e0*/  WARPGROUP.ARRIVE ;  /* 0x00000000000079c5 */ /* 0x010fcc0000000000 */
[----:B------:R-:W-:Y:S01]  /*b0f0*/  HGMMA.64x128x16.F32 R88, gdesc[UR8].tnspA, R88, gsb0 ;  /* 0x21e00000085879f0 */ /* 0x000fe20008000858 */
[----:B------:R-:W-:-:S04]  /*b100*/  UIADD3 UR8, UP0, UR8, 0x80, URZ ;  /* 0x0000008008087890 */ /* 0x000fc8000ff1e03f */
[----:B------:R-:W-:-:S03]  /*b110*/  UIADD3.X UR5, UR4, 0x40000040, URZ, UP0, !UPT ;  /* 0x4000004004057890 */ /* 0x000fc600087fe43f */
[----:B------:R-:W-:Y:S02]  /*b120*/  UMOV UR4, UR8 ;  /* 0x0000000800047c82 */ /* 0x000fe40008000000 */
[----:B------:R-:W-:Y:S01]  /*b130*/  UIADD3.64 UR20, UR4, 0x80, URZ ;  /* 0x0000008004147897 */ /* 0x000fe2000fffe03f */
[----:B------:R-:W-:Y:S02]  /*b140*/  WARPGROUP.DEPBAR.LE gsb0, 0x0 ;  /* 0x00008000000079c5 */ /* 0x000fe40000010000 */
[----:B------:R-:W-:-:S06]  /*b150*/  WARPGROUP.ARRIVE ;  /* 0x00000000000079c5 */ /* 0x000fcc0000000000 */
[----:B------:R-:W-:Y:S01]  /*b160*/  HGMMA.64x128x16.F32 R88, gdesc[UR4].tnspA, R88, gsb0 ;  /* 0x21e00000045879f0 */ /* 0x000fe20008000858 */
[----:B------:R-:W-:Y:S02]  /*b170*/  UIADD3.64 UR16, UR4, 0x100, URZ ;  /* 0x0000010004107897 */ /* 0x000fe4000fffe03f */
[----:B------:R-:W-:Y:S02]  /*b180*/  WARPGROUP.DEPBAR.LE gsb0, 0x0 ;  /* 0x00008000000079c5 */ /* 0x000fe40000010000 */
[----:B------:R-:W-:-:S07]  /*b190*/  WARPGROUP.ARRIVE ;  /* 0x00000000000079c5 */ /* 0x000fce0000000000 */
[----:B------:R-:W-:Y:S01]  /*b1a0*/  HGMMA.64x128x16.F32 R88, gdesc[UR20].tnspA, R88, gsb0 ;  /* 0x21e00000145879f0 */ /* 0x000fe20008000858 */
[----:B------:R0:W-:Y:S02]  /*b1b0*/  STL [R1+0x660], R3 ;  /* 0x0006600301007387 */ /* 0x0001e40000100800 */
[----:B------:R-:W-:Y:S02]  /*b1c0*/  WARPGROUP.DEPBAR.LE gsb0, 0x0 ;  /* 0x00008000000079c5 */ /* 0x000fe40000010000 */
[----:B------:R-:W-:-:S07]  /*b1d0*/  WARPGROUP.ARRIVE ;  /* 0x00000000000079c5 */ /* 0x000fce0000000000 */
[----:B------:R-:W-:Y:S01]  /*b1e0*/  HGMMA.64x128x16.F32 R88, gdesc[UR16].tnspA, R88, gsb0 ;  /* 0x21e00000105879f0 */ /* 0x000fe20008000858 */
[----:B0-----:R-:W-:Y:S02]  /*b1f0*/  IMAD.MOV.U32 R3, RZ, RZ, R251 ;  /* 0x000000ffff037224 */ /* 0x001fe400078e00fb */
[----:B------:R-:W-:Y:S01]  /*b200*/  IMAD.MOV.U32 R8, RZ, RZ, R13 ;  /* 0x000000ffff087224 */ /* 0x000fe200078e000d */
[----:B------:R-:W-:Y:S02]  /*b210*/  WARPGROUP.DEPBAR.LE gsb0, 0x0 ;  /* 0x00008000000079c5 */ /* 0x000fe40000010000 */
[----:B------:R-:W-:Y:S04]  /*b220*/  STL.64 [R1], R88 ;  /* 0x0000005801007387 */ /* 0x000fe80000100a00 */
        /* <DEDUP_REMOVED lines=26> */
[----:B------:R-:W-:Y:S01]  /*b3d0*/  STL.64 [R1+0xd8], R142 ;  /* 0x0000d88e01007387 */ /* 0x000fe20000100a00 */
[----:B------:R-:W-:-:S03]  /*b3e0*/  IMAD.MOV.U32 R217, RZ, RZ, R151 ;  /* 0x000000ffffd97224 */ /* 0x000fc600078e0097 */
[----:B------:R-:W-:Y:S01]  /*b3f0*/  STL.64 [R1+0xe0], R144 ;  /* 0x0000e09001007387 */ /* 0x000fe20000100a00 */
[----:B------:R-:W-:-:S03]  /*b400*/  IMAD.MOV.U32 R216, RZ, RZ, R149 ;  /* 0x000000ffffd87224 */ /* 0x000fc600078e0095 */
[----:B------:R-:W-:Y:S01]  /*b410*/  STL.64 [R1+0xe8], R146 ;  /* 0x0000e89201007387 */ /* 0x000fe20000100a00 */
[----:B------:R-:W-:-:S03]  /*b420*/  IMAD.MOV.U32 R19, RZ, RZ, R148 ;  /* 0x000000ffff137224 */ /* 0x000fc600078e0094 */
[----:B------:R-:W-:Y:S01]  /*b430*/  STL.64 [R1+0xf0], R148 ;  /* 0x0000f09401007387 */ /* 0x000fe20000100a00 */
[----:B------:R-:W-:-:S03]  /*b440*/  IMAD.MOV.U32 R17, RZ, RZ, R147 ;  /* 0x000000ffff117224 */ /* 0x000fc600078e0093 */
[----:B------:R0:W-:Y:S01]  /*b450*/  STL.64 [R1+0xf8], R150 ;  /* 0x0000f89601007387 */ /* 0x0001e20000100a00 */
[----:B------:R-:W-:Y:S02]  /*b460*/  IMAD.MOV.U32 R23, RZ, RZ, R146 ;  /* 0x000000ffff177224 */ /* 0x000fe400078e0092 */
[----:B------:R-:W-:Y:S02]  /*b470*/  IMAD.MOV.U32 R16, RZ, RZ, R145 ;  /* 0x000000ffff107224 */ /* 0x000fe400078e0091 */
[----:B------:R-:W-:Y:S02]  /*b480*/  IMAD.MOV.U32 R22, RZ, RZ, R144 ;  /* 0x000000ffff167224 */ /* 0x000fe400078e0090 */
[----:B------:R-:W-:Y:S02]  /*b490*/  IMAD.MOV.U32 R218, RZ, RZ, R142 ;  /* 0x000000ffffda7224 */ /* 0x000fe400078e008e */
[----:B------:R-:W-:Y:S01]  /*b4a0*/  IMAD.MOV.U32 R21, RZ, RZ, R143 ;  /* 0x000000ffff157224 */ /* 0x000fe200078e008f */
[----:B0-----:R-:W3:Y:S01]  /*b4b0*/  LDL.LU.64 R150, [R1+0x810] ;  /* 0x0008100001967983 */ /* 0x001ee20000300a00 */
[----:B------:R-:W-:-:S03]  /*b4c0*/  IMAD.MOV.U32 R18, RZ, RZ, R140 ;  /* 0x000000ffff127224 */ /* 0x000fc600078e008c */
[----:B------:R-:W3:Y:S01]  /*b4d0*/  LDL.LU.64 R148, [R1+0x808] ;  /* 0x0008080001947983 */ /* 0x000ee20000300a00 */
[----:B------:R-:W-:-:S03]  /*b4e0*/  IMAD.MOV.U32 R20, RZ, RZ, R141 ;  /* 0x000000ffff147224 */ /* 0x000fc600078e008d */
[----:B------:R-:W3:Y:S01]  /*b4f0*/  LDL.LU.64 R146, [R1+0x800] ;  /* 0x0008000001927983 */ /* 0x000ee20000300a00 */
[----:B------:R-:W-:-:S03]  /*b500*/  IMAD.MOV.U32 R219, RZ, RZ, R137 ;  /* 0x000000ffffdb7224 */ /* 0x000fc600078e0089 */
[----:B------:R-:W3:Y:S04]  /*b510*/  LDL.LU.64 R144, [R1+0x7f8] ;  /* 0x0007f80001907983 */ /* 0x000ee80000300a00 */
[----:B------:R-:W3:Y:S04]  /*b520*/  LDL.LU.64 R142, [R1+0x7f0] ;  /* 0x0007f000018e7983 */ /* 0x000ee80000300a00 */
[----:B------:R-:W3:Y:S04]  /*b530*/  LDL.LU.64 R140, [R1+0x7e8] ;  /* 0x0007e800018c7983 */ /* 0x000ee80000300a00 */
[----:B------:R-:W3:Y:S04]  /*b540*/  LDL.LU.64 R138, [R1+0x7e0] ;  /* 0x0007e000018a7983 */ /* 0x000ee80000300a00 */
[----:B------:R-:W3:Y:S04]  /*b550*/  LDL.LU.64 R136, [R1+0x7d8] ;  /* 0x0007d80001887983 */ /* 0x000ee80000300a00 */
[----:B------:R-:W3:Y:S04]  /*b560*/  LDL.LU.64 R134, [R1+0x7d0] ;  /* 0x0007d00001867983 */ /* 0x000ee80000300a00 */
[----:B------:R-:W3:Y:S01]  /*b570*/  LDL.LU.64 R132, [R1+0x7c8] ;  /* 0x0007c80001847983 */ /* 0x000ee20000300a00 */
[----:B------:R-:W-:-:S03]  /*b580*/  IMAD.MOV.U32 R251, RZ, RZ, R122 ;  /* 0x000000fffffb7224 */ /* 0x000fc600078e007a */
        /* <DEDUP_REMOVED lines=9> */
[----:B------:R-:W-:Y:S02]  /*b620*/  IMAD.MOV.U32 R248, RZ, RZ, R117 ;  /* 0x000000fffff87224 */ /* 0x000fe400078e0075 */
[----:B------:R-:W-:Y:S01]  /*b630*/  IMAD.MOV.U32 R246, RZ, RZ, R116 ;  /* 0x000000fffff67224 */ /* 0x000fe200078e0074 */
[----:B------:R-:W3:Y:S01]  /*b640*/  LDL.LU.64 R120, [R1+0x798] ;  /* 0x0007980001787983 */ /* 0x000ee20000300a00 */
[----:B------:R-:W-:Y:S02]  /*b650*/  IMAD.MOV.U32 R245, RZ, RZ, R115 ;  /* 0x000000fffff57224 */ /* 0x000fe400078e0073 */
[----:B------:R-:W-:Y:S01]  /*b660*/  IMAD.MOV.U32 R243, RZ, RZ, R114 ;  /* 0x000000fffff37224 */ /* 0x000fe200078e0072 */
[----:B------:R-:W3:Y:S01]  /*b670*/  LDL.LU.64 R118, [R1+0x790] ;  /* 0x0007900001767983 */ /* 0x000ee20000300a00 */
[----:B------:R-:W-:Y:S02]  /*b680*/  IMAD.MOV.U32 R244, RZ, RZ, R113 ;  /* 0x000000fffff47224 */ /* 0x000fe400078e0071 */
[----:B------:R-:W-:Y:S01]  /*b690*/  IMAD.MOV.U32 R242, RZ, RZ, R112 ;  /* 0x000000fffff27224 */ /* 0x000fe200078e0070 */
[----:B------:R-:W3:Y:S01]  /*b6a0*/  LDL.LU.64 R116, [R1+0x788] ;  /* 0x0007880001747983 */ /* 0x000ee20000300a00 */
[----:B------:R-:W-:-:S02]  /*b6b0*/  IMAD.MOV.U32 R241, RZ, RZ, R111 ;  /* 0x000000fffff17224 */ /* 0x000fc400078e006f */
        /* <DEDUP_REMOVED lines=34> */
[----:B------:R-:W3:Y:S04]  /*b8e0*/  LDL.LU.64 R92, [R1+0x728] ;  /* 0x00072800015c7983 */ /* 0x000ee80000300a00 */
[----:B------:R-:W3:Y:S04]  /*b8f0*/  LDL.LU.64 R90, [R1+0x720] ;  /* 0x00072000015a7983 */ /* 0x000ee80000300a00 */
[----:B------:R-:W3:Y:S04]  /*b900*/  LDL.LU.64 R88, [R1+0x718] ;  /* 0x0007180001587983 */ /* 0x000ee80000300a00 */
        /* <DEDUP_REMOVED lines=21> */
[----:B------:R1:W-:Y:S04]  /*ba60*/  STL [R1+0x66c], R217 ;  /* 0x00066cd901007387 */ /* 0x0003e80000100800 */
[----:B------:R4:W-:Y:S04]  /*ba70*/  STL [R1+0x668], R218 ;  /* 0x000668da01007387 */ /* 0x0009e80000100800 */
[----:B------:R2:W-:Y:S01]  /*ba80*/  STL [R1+0x664], R219 ;  /* 0x000664db01007387 */ /* 0x0005e20000100800 */
[----:B0-----:R-:W-:-:S02]  /*ba90*/  IMAD.MOV.U32 R216, RZ, RZ, R71 ;  /* 0x000000ffffd87224 */ /* 0x001fc400078e0047 */
[----:B-1----:R-:W-:Y:S02]  /*baa0*/  IMAD.MOV.U32 R217, RZ, RZ, R70 ;  /* 0x000000ffffd97224 */ /* 0x002fe400078e0046 */
[----:B----4-:R-:W-:Y:S02]  /*bab0*/  IMAD.MOV.U32 R218, RZ, RZ, R69 ;  /* 0x000000ffffda7224 */ /* 0x010fe400078e0045 */
[----:B--2---:R-:W-:Y:S02]  /*bac0*/  IMAD.MOV.U32 R219, RZ, RZ, R68 ;  /* 0x000000ffffdb7224 */ /* 0x004fe400078e0044 */
[----:B------:R-:W2:Y:S01]  /*bad0*/  LDL.LU R68, [R1+0x714] ;  /* 0x0007140001447983 */ /* 0x000ea20000300800 */
[----:B------:R-:W-:-:S03]  /*bae0*/  IMAD.MOV.U32 R19, RZ, RZ, R72 ;  /* 0x000000ffff137224 */ /* 0x000fc600078e0048 */
        /* <DEDUP_REMOVED lines=32> */
[----:B------:R-:W2:Y:S04]  /*bcf0*/  LDL.LU R85, [R1+0x6d0] ;  /* 0x0006d00001557983 */ /* 0x000ea80000300800 */
[----:B------:R-:W2:Y:S04]  /*bd00*/  LDL.LU R86, [R1+0x6cc] ;  /* 0x0006cc0001567983 */ /* 0x000ea80000300800 */
[----:B------:R-:W2:Y:S04]  /*bd10*/  LDL.LU R87, [R1+0x6c8] ;  /* 0x0006c80001577983 */ /* 0x000ea80000300800 */
[----:B------:R-:W4:Y:S01]  /*bd20*/  LDL.LU R0, [R1+0x6c4] ;  /* 0x0006c40001007983 */ /* 0x000f220000300800 */
[----:B------:R-:W-:-:S02]  /*bd30*/  IMAD.MOV.U32 R243, RZ, RZ, R9 ;  /* 0x000000fffff37224 */ /* 0x000fc400078e0009 */
[----:B------:R-:W0:Y:S01]  /*bd40*/  LDC R9, c[0x0][0x238] ;  /* 0x00008e00ff097b82 */ /* 0x000e220000000800 */
[----:B------:R-:W-:Y:S02]  /*bd50*/  IMAD.MOV.U32 R241, RZ, RZ, R8 ;  /* 0x000000fffff17224 */ /* 0x000fe400078e0008 */
[----:B------:R-:W-:Y:S02]  /*bd60*/  IMAD.MOV.U32 R242, RZ, RZ, R3 ;  /* 0x000000fffff27224 */ /* 0x000fe400078e0003 */
[----:B------:R-:W-:Y:S02]  /*bd70*/  IMAD.MOV.U32 R3, RZ, RZ, R12 ;  /* 0x000000ffff037224 */ /* 0x000fe400078e000c */
[----:B0-----:R-:W-:-:S04]  /*bd80*/  IMAD.SHL.U32 R9, R9, 0x40, RZ ;  /* 0x0000004009097824 */ /* 0x001fc800078e00ff */
[----:B------:R-:W-:-:S05]  /*bd90*/  IMAD.SHL.U32 R9, R9, 0x2, RZ ;  /* 0x0000000209097824 */ /* 0x000fca00078e00ff */
[-C--:B------:R-:W-:Y:S02]  /*bda0*/  IADD3 R8, P0, R6, R9.reuse, RZ ;  /* 0x0000000906087210 */ /* 0x080fe40007f1e0ff */
[----:B------:R-:W-:Y:S02]  /*bdb0*/  IADD3 R12, P1, R4, R9, RZ ;  /* 0x00000009040c7210 */ /* 0x000fe40007f3e0ff */
[----:B------:R-:W3:Y:S01]  /*bdc0*/  LDL R9, [R1+0x618] ;  /* 0x0006180001097983 */ /* 0x000ee20000100800 */
[----:B----4-:R-:W-:-:S03]  /*bdd0*/  IMAD.X R6, R7, 0x1, R0, P0 ;  /* 0x0000000107067824 */ /* 0x010fc600000e0600 */
[----:B------:R-:W4:Y:S01]  /*bde0*/  LDL.LU R7, [R1+0x5fc] ;  /* 0x0005fc0001077983 */ /* 0x000f220000300800 */
[----:B------:R-:W-:-:S03]  /*bdf0*/  IMAD.X R4, R5, 0x1, R0, P1 ;  /* 0x0000000105047824 */ /* 0x000fc600008e0600 */
[----:B------:R-:W2:Y:S02]  /*be00*/  LDL.LU R5, [R1+0x100] ;  /* 0x0001000001057983 */ /* 0x000ea40000300800 */
[----:B--2---:R-:W-:-:S05]  /*be10*/  VIADD R5, R5, 0x1 ;  /* 0x0000000105057836 */ /* 0x004fca0000000000 */
[----:B---3--:R-:W-:Y:S02]  /*be20*/  ISETP.NE.U32.AND P0, PT, R5, R9, PT ;  /* 0x000000090500720c */ /* 0x008fe40003f05070 */
[----:B------:R-:W0:Y:S01]  /*be30*/  LDC R9, c[0x0][0x238] ;  /* 0x00008e00ff097b82 */ /* 0x000e220000000800 */
[----:B------:R1:W-:Y:S01]  /*be40*/  STL [R1+0x100], R5 ;  /* 0x0001000501007387 */ /* 0x0003e20000100800 */
[----:B0-----:R-:W-:-:S04]  /*be50*/  IMAD.SHL.U32 R9, R9, 0x40, RZ ;  /* 0x0000004009097824 */ /* 0x001fc800078e00ff */
[----:B------:R-:W-:-:S05]  /*be60*/  IMAD.SHL.U32 R9, R9, 0x2, RZ ;  /* 0x0000000209097824 */ /* 0x000fca00078e00ff */
[----:B----4-:R-:W-:-:S05]  /*be70*/  IADD3 R7, P3, R7, R9, RZ ;  /* 0x0000000907077210 */ /* 0x010fca0007f7e0ff */
[----:B------:R0:W-:Y:S04]  /*be80*/  STL [R1+0x5fc], R7 ;  /* 0x0005fc0701007387 */ /* 0x0001e80000100800 */
[----:B-1----:R-:W2:Y:S04]  /*be90*/  LDL.LU R5, [R1+0x5f4] ;  /* 0x0005f40001057983 */ /* 0x002ea80000300800 */
[----:B0-----:R-:W3:Y:S01]  /*bea0*/  LDL.LU R7, [R1+0x5ec] ;  /* 0x0005ec0001077983 */ /* 0x001ee20000300800 */
[-C--:B--2---:R-:W-:Y:S02]  /*beb0*/  IADD3 R5, P4, R5, R9.reuse, RZ ;  /* 0x0000000905057210 */ /* 0x084fe40007f9e0ff */
[----:B---3--:R-:W-:-:S03]  /*bec0*/  IADD3 R7, P5, R7, R9, RZ ;  /* 0x0000000907077210 */ /* 0x008fc60007fbe0ff */
[----:B------:R0:W-:Y:S04]  /*bed0*/  STL [R1+0x5f4], R5 ;  /* 0x0005f40501007387 */ /* 0x0001e80000100800 */
[----:B------:R1:W-:Y:S04]  /*bee0*/  STL [R1+0x5ec], R7 ;  /* 0x0005ec0701007387 */ /* 0x0003e80000100800 */
[----:B0-----:R-:W2:Y:S04]  /*bef0*/  LDL.LU R5, [R1+0x5e4] ;  /* 0x0005e40001057983 */ /* 0x001ea80000300800 */
[----:B-1----:R-:W3:Y:S01]  /*bf00*/  LDL.LU R7, [R1+0x5dc] ;  /* 0x0005dc0001077983 */ /* 0x002ee20000300800 */
[----:B--2---:R-:W-:-:S02]  /*bf10*/  IADD3 R5, P6, R5, R9, RZ ;  /* 0x0000000905057210 */ /* 0x004fc40007fde0ff */
[----:B---3--:R-:W-:-:S03]  /*bf20*/  IADD3 R7, P1, R7, R9, RZ ;  /* 0x0000000907077210 */ /* 0x008fc60007f3e0ff */
[----:B------:R0:W-:Y:S04]  /*bf30*/  STL [R1+0x5e4], R5 ;  /* 0x0005e40501007387 */ /* 0x0001e80000100800 */
[----:B------:R1:W-:Y:S04]  /*bf40*/  STL [R1+0x5dc], R7 ;  /* 0x0005dc0701007387 */ /* 0x0003e80000100800 */
[----:B0-----:R-:W2:Y:S04]  /*bf50*/  LDL.LU R5, [R1+0x5d4] ;  /* 0x0005d40001057983 */ /* 0x001ea80000300800 */
[----:B-1----:R-:W3:Y:S01]  /*bf60*/  LDL.LU R7, [R1+0x5f8] ;  /* 0x0005f80001077983 */ /* 0x002ee20000300800 */
[----:B--2---:R-:W-:Y:S01]  /*bf70*/  IADD3 R5, P2, R5, R9, RZ ;  /* 0x0000000905057210 */ /* 0x004fe20007f5e0ff */
[----:B---3--:R-:W-:-:S04]  /*bf80*/  IMAD.X R7, R7, 0x1, R0, P3 ;  /* 0x0000000107077824 */ /* 0x008fc800018e0600 */
        /* <DEDUP_REMOVED lines=706> */
[----:B------:R-:W-:-:S05]  /*ebb0*/  IADD3 R241, P6, R241, R9, RZ ;  /* 0x00000009f1f17210 */ /* 0x000fca0007fde0ff */
[----:B------:R0:W-:Y:S04]  /*ebc0*/  STL [R1+0x218], R241 ;  /* 0x000218f101007387 */ /* 0x0001e80000100800 */
[----:B0-----:R0:W5:Y:S01]  /*ebd0*/  LDL.LU R241, [R1+0x6c0] ;  /* 0x0006c00001f17983 */ /* 0x0011620000300800 */
[----:B--2---:R-:W-:Y:S01]  /*ebe0*/  IMAD.X R5, R5, 0x1, R0, P1 ;  /* 0x0000000105057824 */ /* 0x004fe200008e0600 */
[----:B---3--:R-:W-:-:S04]  /*ebf0*/  IADD3 R7, P1, R7, R9, RZ ;  /* 0x0000000907077210 */ /* 0x008fc80007f3e0ff */
[----:B------:R1:W-:Y:S04]  /*ec00*/  STL [R1+0x23c], R5 ;  /* 0x00023c0501007387 */ /* 0x0003e80000100800 */
[----:B------:R-:W2:Y:S04]  /*ec10*/  LDL.LU R9, [R1+0x234] ;  /* 0x0002340001097983 */ /* 0x000ea80000300800 */
[----:B------:R3:W-:Y:S04]  /*ec20*/  STL [R1+0x210], R7 ;  /* 0x0002100701007387 */ /* 0x0007e80000100800 */
[----:B-1----:R-:W4:Y:S04]  /*ec30*/  LDL.LU R5, [R1+0x208] ;  /* 0x0002080001057983 */ /* 0x002f280000300800 */
[----:B---3--:R-:W3:Y:S01]  /*ec40*/  LDL.LU R7, [R1+0x22c] ;  /* 0x00022c0001077983 */ /* 0x008ee20000300800 */
[----:B--2---:R-:W-:-:S05]  /*ec50*/  IMAD.X R9, R9, 0x1, R0, P2 ;  /* 0x0000000109097824 */ /* 0x004fca00010e0600 */
[----:B------:R1:W-:Y:S02]  /*ec60*/  STL [R1+0x234], R9 ;  /* 0x0002340901007387 */ /* 0x0003e40000100800 */
[----:B-1----:R-:W1:Y:S01]  /*ec70*/  LDC R9, c[0x0][0x238] ;  /* 0x00008e00ff097b82 */ /* 0x002e620000000800 */
[----:B---3--:R-:W-:Y:S02]  /*ec80*/  IMAD.X R7, R7, 0x1, R0, P3 ;  /* 0x0000000107077824 */ /* 0x008fe400018e0600 */
[----:B-1----:R-:W-:-:S04]  /*ec90*/  IMAD.SHL.U32 R9, R9, 0x40, RZ ;  /* 0x0000004009097824 */ /* 0x002fc800078e00ff */
[----:B------:R-:W-:-:S05]  /*eca0*/  IMAD.SHL.U32 R9, R9, 0x2, RZ ;  /* 0x0000000209097824 */ /* 0x000fca00078e00ff */
[----:B----4-:R-:W-:-:S05]  /*ecb0*/  IADD3 R5, P2, R5, R9, RZ ;  /* 0x0000000905057210 */ /* 0x010fca0007f5e0ff */
[----:B------:R1:W-:Y:S04]  /*ecc0*/  STL [R1+0x208], R5 ;  /* 0x0002080501007387 */ /* 0x0003e80000100800 */
[----:B------:R-:W2:Y:S04]  /*ecd0*/  LDL.LU R9, [R1+0x200] ;  /* 0x0002000001097983 */ /* 0x000ea80000300800 */
[----:B------:R3:W-:Y:S04]  /*ece0*/  STL [R1+0x22c], R7 ;  /* 0x00022c0701007387 */ /* 0x0007e80000100800 */
[----:B-1----:R-:W4:Y:S04]  /*ecf0*/  LDL.LU R5, [R1+0x224] ;  /* 0x0002240001057983 */ /* 0x002f280000300800 */
[----:B---3--:R-:W3:Y:S01]  /*ed00*/  LDL.LU R7, [R1+0x1f8] ;  /* 0x0001f80001077983 */ /* 0x008ee20000300800 */
[----:B--2---:R-:W-:Y:S01]  /*ed10*/  IADD3 R9, P3, R9, UR25, RZ ;  /* 0x0000001909097c10 */ /* 0x004fe2000ff7e0ff */
[----:B----4-:R-:W-:-:S04]  /*ed20*/  IMAD.X R5, R5, 0x1, R0, P4 ;  /* 0x0000000105057824 */ /* 0x010fc800020e0600 */
[----:B------:R1:W-:Y:S01]  /*ed30*/  STL [R1+0x200], R9 ;  /* 0x0002000901007387 */ /* 0x0003e20000100800 */
[----:B---3--:R-:W-:-:S03]  /*ed40*/  IADD3 R7, P4, R7, UR25, RZ ;  /* 0x0000001907077c10 */ /* 0x008fc6000ff9e0ff */
[----:B------:R2:W-:Y:S04]  /*ed50*/  STL [R1+0x224], R5 ;  /* 0x0002240501007387 */ /* 0x0005e80000100800 */
[----:B-1----:R-:W3:Y:S04]  /*ed60*/  LDL.LU R9, [R1+0x21c] ;  /* 0x00021c0001097983 */ /* 0x002ee80000300800 */
[----:B------:R1:W-:Y:S04]  /*ed70*/  STL [R1+0x1f8], R7 ;  /* 0x0001f80701007387 */ /* 0x0003e80000100800 */
[----:B--2---:R-:W2:Y:S04]  /*ed80*/  LDL.LU R5, [R1+0x1f0] ;  /* 0x0001f00001057983 */ /* 0x004ea80000300800 */
[----:B-1----:R-:W4:Y:S01]  /*ed90*/  LDL.LU R7, [R1+0x214] ;  /* 0x0002140001077983 */ /* 0x002f220000300800 */
[----:B---3--:R-:W-:Y:S01]  /*eda0*/  IMAD.X R9, R9, 0x1, R0, P5 ;  /* 0x0000000109097824 */ /* 0x008fe200028e0600 */
[----:B--2---:R-:W-:-:S04]  /*edb0*/  IADD3 R5, P5, R5, UR25, RZ ;  /* 0x0000001905057c10 */ /* 0x004fc8000ffbe0ff */
[----:B------:R1:W-:Y:S01]  /*edc0*/  STL [R1+0x21c], R9 ;  /* 0x00021c0901007387 */ /* 0x0003e20000100800 */
[----:B----4-:R-:W-:-:S03]  /*edd0*/  IMAD.X R7, R7, 0x1, R0, P6 ;  /* 0x0000000107077824 */ /* 0x010fc600030e0600 */
[----:B------:R2:W-:Y:S04]  /*ede0*/  STL [R1+0x1f0], R5 ;  /* 0x0001f00501007387 */ /* 0x0005e80000100800 */
[----:B-1----:R-:W3:Y:S04]  /*edf0*/  LDL.LU R9, [R1+0x1e8] ;  /* 0x0001e80001097983 */ /* 0x002ee80000300800 */
[----:B------:R1:W-:Y:S04]  /*ee00*/  STL [R1+0x214], R7 ;  /* 0x0002140701007387 */ /* 0x0003e80000100800 */
[----:B--2---:R-:W2:Y:S04]  /*ee10*/  LDL.LU R5, [R1+0x20c] ;  /* 0x00020c0001057983 */ /* 0x004ea80000300800 */
[----:B-1----:R-:W4:Y:S01]  /*ee20*/  LDL.LU R7, [R1+0x1e0] ;  /* 0x0001e00001077983 */ /* 0x002f220000300800 */
[----:B---3--:R-:W-:Y:S01]  /*ee30*/  IADD3 R9, P6, R9, UR25, RZ ;  /* 0x0000001909097c10 */ /* 0x008fe2000ffde0ff */
[----:B--2---:R-:W-:-:S04]  /*ee40*/  IMAD.X R5, R5, 0x1, R0, P1 ;  /* 0x0000000105057824 */ /* 0x004fc800008e0600 */
[----:B------:R1:W-:Y:S01]  /*ee50*/  STL [R1+0x1e8], R9 ;  /* 0x0001e80901007387 */ /* 0x0003e20000100800 */
[----:B----4-:R-:W-:-:S03]  /*ee60*/  IADD3 R7, P1, R7, UR25, RZ ;  /* 0x0000001907077c10 */ /* 0x010fc6000ff3e0ff */
        /* <DEDUP_REMOVED lines=8> */
[----:B----4-:R-:W-:-:S03]  /*eef0*/  IADD3.X R7, R7, UR13, RZ, P3, !PT ;  /* 0x0000000d07077c10 */ /* 0x010fc60009ffe4ff */
[----:B------:R2:W-:Y:S04]  /*ef00*/  STL [R1+0x1d8], R5 ;  /* 0x0001d80501007387 */ /* 0x0005e80000100800 */
[----:B-1----:R-:W3:Y:S04]  /*ef10*/  LDL.LU R9, [R1+0x1d0] ;  /* 0x0001d00001097983 */ /* 0x002ee80000300800 */
[----:B------:R1:W-:Y:S04]  /*ef20*/  STL [R1+0x1fc], R7 ;  /* 0x0001fc0701007387 */ /* 0x0003e80000100800 */
[----:B--2---:R-:W2:Y:S04]  /*ef30*/  LDL.LU R5, [R1+0x1f4] ;  /* 0x0001f40001057983 */ /* 0x004ea80000300800 */
[----:B-1----:R-:W4:Y:S01]  /*ef40*/  LDL.LU R7, [R1+0x1c8] ;  /* 0x0001c80001077983 */ /* 0x002f220000300800 */
[----:B---3--:R-:W-:-:S02]  /*ef50*/  IADD3 R9, P3, R9, UR25, RZ ;  /* 0x0000001909097c10 */ /* 0x008fc4000ff7e0ff */
[----:B--2---:R-:W-:-:S03]  /*ef60*/  IADD3.X R5, R5, UR13, RZ, P4, !PT ;  /* 0x0000000d05057c10 */ /* 0x004fc6000a7fe4ff */
[----:B------:R1:W-:Y:S01]  /*ef70*/  STL [R1+0x1d0], R9 ;  /* 0x0001d00901007387 */ /* 0x0003e20000100800 */
[----:B----4-:R-:W-:-:S03]  /*ef80*/  IADD3 R7, P4, R7, UR25, RZ ;  /* 0x0000001907077c10 */ /* 0x010fc6000ff9e0ff */
[----:B------:R2:W-:Y:S04]  /*ef90*/  STL [R1+0x1f4], R5 ;  /* 0x0001f40501007387 */ /* 0x0005e80000100800 */
[----:B-1----:R-:W3:Y:S04]  /*efa0*/  LDL.LU R9, [R1+0x1ec] ;  /* 0x0001ec0001097983 */ /* 0x002ee80000300800 */
[----:B------:R1:W-:Y:S04]  /*efb0*/  STL [R1+0x1c8], R7 ;  /* 0x0001c80701007387 */ /* 0x0003e80000100800 */
[----:B--2---:R-:W2:Y:S04]  /*efc0*/  LDL.LU R5, [R1+0x1c0] ;  /* 0x0001c00001057983 */ /* 0x004ea80000300800 */
[----:B-1----:R-:W4:Y:S01]  /*efd0*/  LDL.LU R7, [R1+0x1e4] ;  /* 0x0001e40001077983 */ /* 0x002f220000300800 */
[----:B---3--:R-:W-:-:S02]  /*efe0*/  IADD3.X R9, R9, UR13, RZ, P5, !PT ;  /* 0x0000000d09097c10 */ /* 0x008fc4000affe4ff */
[----:B--2---:R-:W-:-:S03]  /*eff0*/  IADD3 R5, P5, R5, UR25, RZ ;  /* 0x0000001905057c10 */ /* 0x004fc6000ffbe0ff */
        /* <DEDUP_REMOVED lines=25> */
[----:B------:R-:W-:Y:S01]  /*f190*/  UIADD3.64 UR8, UR4, 0x380, URZ ;  /* 0x0000038004087897 */ /* 0x000fe2000fffe03f */
[----:B------:R-:W-:-:S08]  /*f1a0*/  WARPGROUP.ARRIVE ;  /* 0x00000000000079c5 */ /* 0x000fd00000000000 */
[----:B------:R-:W-:Y:S01]  /*f1b0*/  HGMMA.64x128x16.F32 R152, gdesc[UR8].tnspA, R152, gsb0 ;  /* 0x21e00000089879f0 */ /* 0x000fe20008000898 */
[----:B---3--:R-:W-:Y:S02]  /*f1c0*/  IADD3 R9, P3, R9, UR25, RZ ;  /* 0x0000001909097c10 */ /* 0x008fe4000ff7e0ff */
        /* <DEDUP_REMOVED lines=8> */
[----:B------:R-:W-:Y:S01]  /*f250*/  UIADD3.64 UR28, UR4, 0x400, URZ ;  /* 0x00000400041c7897 */ /* 0x000fe2000fffe03f */
[----:B------:R-:W-:-:S02]  /*f260*/  WARPGROUP.DEPBAR.LE gsb0, 0x0 ;  /* 0x00008000000079c5 */ /* 0x000fc40000010000 */
[----:B------:R-:W-:Y:S01]  /*f270*/  WARPGROUP.ARRIVE ;  /* 0x00000000000079c5 */ /* 0x000fe20000000000 */
[----:B------:R-:W-:Y:S01]  /*f280*/  UMOV UR30, UR6 ;  /* 0x00000006001e7c82 */ /* 0x000fe20008000000 */
[----:B------:R-:W-:-:S04]  /*f290*/  UMOV UR31, UR7 ;  /* 0x00000007001f7c82 */ /* 0x000fc80008000000 */
[----:B------:R-:W-:Y:S01]  /*f2a0*/  HGMMA.64x128x16.F32 R152, gdesc[UR28].tnspA, R152, gsb0 ;  /* 0x21e000001c9879f0 */ /* 0x000fe20008000898 */
[----:B------:R-:W-:Y:S02]  /*f2b0*/  UIADD3.64 UR20, UR4, 0x480, URZ ;  /* 0x0000048004147897 */ /* 0x000fe4000fffe03f */
[----:B------:R-:W-:Y:S01]  /*f2c0*/  UIADD3.64 UR16, UR4, 0x500, URZ ;  /* 0x0000050004107897 */ /* 0x000fe2000fffe03f */
[----:B------:R-:W-:Y:S02]  /*f2d0*/  WARPGROUP.DEPBAR.LE gsb0, 0x0 ;  /* 0x00008000000079c5 */ /* 0x000fe40000010000 */
[----:B------:R-:W-:-:S06]  /*f2e0*/  WARPGROUP.ARRIVE ;  /* 0x00000000000079c5 */ /* 0x000fcc0000000000 */
[----:B------:R-:W-:Y:S01]  /*f2f0*/  HGMMA.64x128x16.F32 R152, gdesc[UR20].tnspA, R152, gsb0 ;  /* 0x21e00000149879f0 */ /* 0x000fe20008000898 */
[----:B---3--:R-:W-:Y:S02]  /*f300*/  IADD3.X R9, R9, UR13, RZ, P5, !PT ;  /* 0x0000000d09097c10 */ /* 0x008fe4000affe4ff */
        /* <DEDUP_REMOVED lines=8> */
[----:B------:R-:W-:-:S02]  /*f390*/  WARPGROUP.DEPBAR.LE gsb0, 0x0 ;  /* 0x00008000000079c5 */ /* 0x000fc40000010000 */
[----:B------:R-:W-:-:S06]  /*f3a0*/  WARPGROUP.ARRIVE ;  /* 0x00000000000079c5 */ /* 0x000fcc0000000000 */
[----:B------:R-:W-:Y:S01]  /*f3b0*/  HGMMA.64x128x16.F32 R152, gdesc[UR16].tnspA, R152, gsb0 ;  /* 0x21e00000109879f0 */ /* 0x000fe20008000898 */
[----:B------:R-:W-:-:S05]  /*f3c0*/  IADD3 R242, P6, R242, UR25, RZ ;  /* 0x00000019f2f27c10 */ /* 0x000fca000ffde0ff */
[----:B------:R1:W-:Y:S01]  /*f3d0*/  STL [R1+0x188], R242 ;  /* 0x000188f201007387 */ /* 0x0003e20000100800 */
[----:B------:R-:W-:Y:S02]  /*f3e0*/  IADD3.X R244, R244, UR13, RZ, P3, !PT ;  /* 0x0000000df4f47c10 */ /* 0x000fe40009ffe4ff */
[----:B------:R-:W-:Y:S01]  /*f3f0*/  IADD3 R245, P3, R245, UR25, RZ ;  /* 0x00000019f5f57c10 */ /* 0x000fe2000ff7e0ff */
[----:B-1----:R0:W5:Y:S01]  /*f400*/  LDL.LU R242, [R1+0x6bc] ;  /* 0x0006bc0001f27983 */ /* 0x0021620000300800 */
[----:B------:R-:W-:Y:S02]  /*f410*/  IADD3.X R246, R246, UR13, RZ, P4, !PT ;  /* 0x0000000df6f67c10 */ /* 0x000fe4000a7fe4ff */
[----:B------:R-:W-:Y:S02]  /*f420*/  IADD3 R247, P4, R247, UR25, RZ ;  /* 0x00000019f7f77c10 */ /* 0x000fe4000ff9e0ff */
[----:B------:R-:W-:Y:S02]  /*f430*/  IADD3.X R248, R248, UR13, RZ, P5, !PT ;  /* 0x0000000df8f87c10 */ /* 0x000fe4000affe4ff */
[----:B------:R-:W-:-:S02]  /*f440*/  IADD3 R249, P5, R249, UR25, RZ ;  /* 0x00000019f9f97c10 */ /* 0x000fc4000ffbe0ff */
[----:B------:R-:W-:Y:S02]  /*f450*/  IADD3.X R250, R250, UR13, RZ, P6, !PT ;  /* 0x0000000dfafa7c10 */ /* 0x000fe4000b7fe4ff */
[----:B------:R-:W-:Y:S02]  /*f460*/  IADD3 R251, P6, R251, UR25, RZ ;  /* 0x00000019fbfb7c10 */ /* 0x000fe4000ffde0ff */
[----:B------:R-:W-:Y:S02]  /*f470*/  IADD3.X R23, R23, UR13, RZ, P3, !PT ;  /* 0x0000000d17177c10 */ /* 0x000fe40009ffe4ff */
[----:B------:R-:W-:Y:S02]  /*f480*/  IADD3 R16, P3, R16, UR25, RZ ;  /* 0x0000001910107c10 */ /* 0x000fe4000ff7e0ff */
[----:B------:R-:W-:Y:S02]  /*f490*/  IADD3.X R17, R17, UR13, RZ, P4, !PT ;  /* 0x0000000d11117c10 */ /* 0x000fe4000a7fe4ff */
[----:B------:R-:W-:-:S02]  /*f4a0*/  IADD3 R18, P4, R18, UR25, RZ ;  /* 0x0000001912127c10 */ /* 0x000fc4000ff9e0ff */
[----:B------:R-:W-:Y:S02]  /*f4b0*/  IADD3.X R19, R19, UR13, RZ, P5, !PT ;  /* 0x0000000d13137c10 */ /* 0x000fe4000affe4ff */
[----:B------:R-:W-:Y:S02]  /*f4c0*/  IADD3 R216, P5, R216, UR25, RZ ;  /* 0x00000019d8d87c10 */ /* 0x000fe4000ffbe0ff */
[----:B------:R-:W-:Y:S02]  /*f4d0*/  IADD3.X R217, R217, UR13, RZ, P6, !PT ;  /* 0x0000000dd9d97c10 */ /* 0x000fe4000b7fe4ff */
[----:B------:R-:W-:Y:S01]  /*f4e0*/  IADD3 R218, P6, R218, UR25, RZ ;  /* 0x00000019dada7c10 */ /* 0x000fe2000ffde0ff */
        /* <DEDUP_REMOVED lines=8> */
[----:B------:R2:W-:Y:S01]  /*f570*/  STL [R1+0x180], R5 ;  /* 0x0001800501007387 */ /* 0x0005e20000100800 */
[----:B------:R-:W-:-:S03]  /*f580*/  IADD3 R243, P2, R243, UR25, RZ ;  /* 0x00000019f3f37c10 */ /* 0x000fc6000ff5e0ff */
[----:B-1----:R-:W3:Y:S04]  /*f590*/  LDL.LU R9, [R1+0x108] ;  /* 0x0001080001097983 */ /* 0x002ee80000300800 */
[----:B--2---:R-:W2:Y:S04]  /*f5a0*/  LDL.LU R5, [R1+0x12c] ;  /* 0x00012c0001057983 */ /* 0x004ea80000300800 */
[----:B------:R1:W-:Y:S04]  /*f5b0*/  STL [R1+0x1a4], R7 ;  /* 0x0001a40701007387 */ /* 0x0003e80000100800 */
[----:B-1----:R-:W4:Y:S04]  /*f5c0*/  LDL.LU R7, [R1+0x124] ;  /* 0x0001240001077983 */ /* 0x002f280000300800 */
[----:B------:R1:W-:Y:S04]  /*f5d0*/  STL [R1+0x178], R243 ;  /* 0x000178f301007387 */ /* 0x0003e80000100800 */
[----:B-1----:R0:W5:Y:S04]  /*f5e0*/  LDL.LU R243, [R1+0x6b8] ;  /* 0x0006b80001f37983 */ /* 0x0021680000300800 */
[----:B------:R1:W-:Y:S04]  /*f5f0*/  STL [R1+0x19c], R244 ;  /* 0x00019cf401007387 */ /* 0x0003e80000100800 */
[----:B-1----:R0:W5:Y:S04]  /*f600*/  LDL.LU R244, [R1+0x6b4] ;  /* 0x0006b40001f47983 */ /* 0x0021680000300800 */
[----:B------:R1:W-:Y:S01]  /*f610*/  STL [R1+0x170], R245 ;  /* 0x000170f501007387 */ /* 0x0003e20000100800 */
[----:B------:R-:W-:-:S03]  /*f620*/  IADD3.X R252, R252, UR13, RZ, P1, !PT ;  /* 0x0000000dfcfc7c10 */ /* 0x000fc60008ffe4ff */
[----:B-1----:R0:W5:Y:S04]  /*f630*/  LDL.LU R245, [R1+0x6b0] ;  /* 0x0006b00001f57983 */ /* 0x0021680000300800 */
[----:B------:R1:W-:Y:S01]  /*f640*/  STL [R1+0x194], R246 ;  /* 0x000194f601007387 */ /* 0x0003e20000100800 */
[----:B------:R-:W-:-:S03]  /*f650*/  IADD3 R20, P1, R20, UR25, RZ ;  /* 0x0000001914147c10 */ /* 0x000fc6000ff3e0ff */
[----:B-1----:R0:W5:Y:S04]  /*f660*/  LDL.LU R246, [R1+0x6ac] ;  /* 0x0006ac0001f67983 */ /* 0x0021680000300800 */
[----:B------:R1:W-:Y:S01]  /*f670*/  STL [R1+0x168], R247 ;  /* 0x000168f701007387 */ /* 0x0003e20000100800 */
[----:B------:R-:W-:-:S03]  /*f680*/  IADD3.X R21, R21, UR13, RZ, P2, !PT ;  /* 0x0000000d15157c10 */ /* 0x000fc600097fe4ff */
[----:B-1----:R0:W5:Y:S04]  /*f690*/  LDL.LU R247, [R1+0x6a8] ;  /* 0x0006a80001f77983 */ /* 0x0021680000300800 */
[----:B------:R1:W-:Y:S01]  /*f6a0*/  STL [R1+0x18c], R248 ;  /* 0x00018cf801007387 */ /* 0x0003e20000100800 */
[----:B------:R-:W-:-:S03]  /*f6b0*/  IADD3 R22, P2, R22, UR25, RZ ;  /* 0x0000001916167c10 */ /* 0x000fc6000ff5e0ff */
[----:B-1----:R0:W5:Y:S04]  /*f6c0*/  LDL.LU R248, [R1+0x6a4] ;  /* 0x0006a40001f87983 */ /* 0x0021680000300800 */
[----:B------:R1:W-:Y:S04]  /*f6d0*/  STL [R1+0x160], R249 ;  /* 0x000160f901007387 */ /* 0x0003e80000100800 */
        /* <DEDUP_REMOVED lines=38> */
[----:B-1----:R-:W4:Y:S04]  /*f940*/  LDL.LU R10, [R1+0x65c] ;  /* 0x00065c00010a7983 */ /* 0x002f280000300800 */
[----:B------:R1:W-:Y:S04]  /*f950*/  STL [R1+0x118], R14 ;  /* 0x0001180e01007387 */ /* 0x0003e80000100800 */
[----:B-1----:R-:W3:Y:S01]  /*f960*/  LDL.LU R14, [R1+0x658] ;  /* 0x00065800010e7983 */ /* 0x002ee20000300800 */
[----:B------:R-:W-:Y:S01]  /*f970*/  UIADD3.64 UR28, UR4, 0x800, URZ ;  /* 0x00000800041c7897 */ /* 0x000fe2000fffe03f */
[----:B------:R-:W-:-:S02]  /*f980*/  WARPGROUP.DEPBAR.LE gsb0, 0x0 ;  /* 0x00008000000079c5 */ /* 0x000fc40000010000 */
[----:B------:R-:W-:Y:S01]  /*f990*/  WARPGROUP.ARRIVE ;  /* 0x00000000000079c5 */ /* 0x000fe20000000000 */
[----:B------:R-:W-:Y:S01]  /*f9a0*/  UMOV UR30, UR6 ;  /* 0x00000006001e7c82 */ /* 0x000fe20008000000 */
[----:B------:R-:W-:-:S04]  /*f9b0*/  UMOV UR31, UR7 ;  /* 0x00000007001f7c82 */ /* 0x000fc80008000000 */
[----:B------:R-:W-:Y:S01]  /*f9c0*/  HGMMA.64x128x16.F32 R88, gdesc[UR28].tnspA, R88, gsb0 ;  /* 0x21e000001c5879f0 */ /* 0x000fe20008000858 */
[----:B------:R-:W-:Y:S01]  /*f9d0*/  UIADD3.64 UR20, UR4, 0x880, URZ ;  /* 0x0000088004147897 */ /* 0x000fe2000fffe03f */
[----:B------:R-:W-:Y:S02]  /*f9e0*/  IADD3.X R11, R11, UR13, RZ, P3, !PT ;  /* 0x0000000d0b0b7c10 */ /* 0x000fe40009ffe4ff */
[----:B------:R-:W-:-:S03]  /*f9f0*/  IADD3.X R2, R2, UR13, RZ, P4, !PT ;  /* 0x0000000d02027c10 */ /* 0x000fc6000a7fe4ff */
[----:B------:R1:W-:Y:S04]  /*fa00*/  STL [R1+0x13c], R11 ;  /* 0x00013c0b01007387 */ /* 0x0003e80000100800 */
[----:B-1----:R-:W4:Y:S01]  /*fa10*/  LDL.LU R11, [R1+0x654] ;  /* 0x00065400010b7983 */ /* 0x002f220000300800 */
[----:B------:R-:W-:Y:S01]  /*fa20*/  UIADD3.64 UR16, UR4, 0x900, URZ ;  /* 0x0000090004107897 */ /* 0x000fe2000fffe03f */
[----:B------:R-:W-:Y:S02]  /*fa30*/  WARPGROUP.DEPBAR.LE gsb0, 0x0 ;  /* 0x00008000000079c5 */ /* 0x000fe40000010000 */
[----:B------:R-:W-:-:S06]  /*fa40*/  WARPGROUP.ARRIVE ;  /* 0x00000000000079c5 */ /* 0x000fcc0000000000 */
[----:B------:R-:W-:Y:S01]  /*fa50*/  HGMMA.64x128x16.F32 R88, gdesc[UR20].tnspA, R88, gsb0 ;  /* 0x21e00000145879f0 */ /* 0x000fe20008000858 */
[----:B---3--:R-:W-:-:S05]  /*fa60*/  IADD3 R14, P3, R14, UR25, RZ ;  /* 0x000000190e0e7c10 */ /* 0x008fca000ff7e0ff */
[----:B------:R1:W-:Y:S04]  /*fa70*/  STL [R1+0x110], R14 ;  /* 0x0001100e01007387 */ /* 0x0003e80000100800 */
[----:B-1----:R-:W3:Y:S04]  /*fa80*/  LDL.LU R14, [R1+0x650] ;  /* 0x00065000010e7983 */ /* 0x002ee80000300800 */
[----:B------:R1:W-:Y:S04]  /*fa90*/  STL [R1+0x134], R2 ;  /* 0x0001340201007387 */ /* 0x0003e80000100800 */
[----:B-1----:R-:W3:Y:S01]  /*faa0*/  LDL.LU R2, [R1+0x64c] ;  /* 0x00064c0001027983 */ /* 0x002ee20000300800 */
[----:B------:R-:W-:-:S02]  /*fab0*/  WARPGROUP.DEPBAR.LE gsb0, 0x0 ;  /* 0x00008000000079c5 */ /* 0x000fc40000010000 */
[----:B------:R-:W-:-:S06]  /*fac0*/  WARPGROUP.ARRIVE ;  /* 0x00000000000079c5 */ /* 0x000fcc0000000000 */
[----:B------:R-:W-:Y:S01]  /*fad0*/  HGMMA.64x128x16.F32 R88, gdesc[UR16].tnspA, R88, gsb0 ;  /* 0x21e00000105879f0 */ /* 0x000fe20008000858 */
[----:B------:R-:W-:Y:S02]  /*fae0*/  UIADD3.64 UR8, UR4, 0xb80, URZ ;  /* 0x00000b8004087897 */ /* 0x000fe4000fffe03f */
[----:B------:R-:W-:Y:S01]  /*faf0*/  UIADD3.64 UR28, UR4, 0xc00, URZ ;  /* 0x00000c00041c7897 */ /* 0x000fe2000fffe03f */
[----:B------:R-:W-:Y:S01]  /*fb00*/  UMOV UR30, UR6 ;  /* 0x00000006001e7c82 */ /* 0x000fe20008000000 */
[----:B------:R-:W-:Y:S01]  /*fb10*/  UMOV UR31, UR7 ;  /* 0x00000007001f7c82 */ /* 0x000fe20008000000 */
[----:B------:R-:W-:Y:S02]  /*fb20*/  WARPGROUP.DEPBAR.LE gsb0, 0x0 ;  /* 0x00008000000079c5 */ /* 0x000fe40000010000 */
[----:B------:R-:W-:-:S06]  /*fb30*/  WARPGROUP.ARRIVE ;  /* 0x00000000000079c5 */ /* 0x000fcc0000000000 */
[----:B------:R-:W-:Y:S01]  /*fb40*/  HGMMA.64x128x16.F32 R24, gdesc[UR8].tnspA, R24, gsb0 ;  /* 0x21e00000081879f0 */ /* 0x000fe20008000818 */
[----:B------:R-:W-:Y:S02]  /*fb50*/  IADD3 R9, P4, R9, UR25, RZ ;  /* 0x0000001909097c10 */ /* 0x000fe4000ff9e0ff */
[----:B--2---:R-:W-:Y:S02]  /*fb60*/  IADD3.X R5, R5, UR13, RZ, P5, !PT ;  /* 0x0000000d05057c10 */ /* 0x004fe4000affe4ff */
[----:B----4-:R-:W-:Y:S01]  /*fb70*/  IADD3.X R7, R7, UR13, RZ, P6, !PT ;  /* 0x0000000d07077c10 */ /* 0x010fe2000b7fe4ff */
[----:B------:R1:W-:Y:S01]  /*fb80*/  STL [R1+0x108], R9 ;  /* 0x0001080901007387 */ /* 0x0003e20000100800 */
[----:B------:R-:W-:Y:S02]  /*fb90*/  IADD3.X R11, R11, UR13, RZ, P3, !PT ;  /* 0x0000000d0b0b7c10 */ /* 0x000fe40009ffe4ff */
[----:B------:R-:W-:Y:S01]  /*fba0*/  IADD3.X R10, R10, UR13, RZ, P4, !PT ;  /* 0x0000000d0a0a7c10 */ /* 0x000fe2000a7fe4ff */
[----:B------:R-:W-:Y:S01]  /*fbb0*/  UIADD3.64 UR20, UR4, 0xc80, URZ ;  /* 0x00000c8004147897 */ /* 0x000fe2000fffe03f */
[----:B---3--:R-:W-:Y:S01]  /*fbc0*/  IADD3.X R14, R14, UR13, RZ, P2, !PT ;  /* 0x0000000d0e0e7c10 */ /* 0x008fe200097fe4ff */
[----:B------:R-:W-:-:S02]  /*fbd0*/  WARPGROUP.DEPBAR.LE gsb0, 0x0 ;  /* 0x00008000000079c5 */ /* 0x000fc40000010000 */
[----:B------:R-:W-:Y:S01]  /*fbe0*/  WARPGROUP.ARRIVE ;  /* 0x00000000000079c5 */ /* 0x000fe20000000000 */
[----:B------:R-:W-:-:S05]  /*fbf0*/  IADD3.X R2, R2, UR13, RZ, P1, !PT ;  /* 0x0000000d02027c10 */ /* 0x000fca0008ffe4ff */
[----:B------:R-:W-:Y:S01]  /*fc00*/  HGMMA.64x128x16.F32 R24, gdesc[UR28].tnspA, R24, gsb0 ;  /* 0x21e000001c1879f0 */ /* 0x000fe20008000818 */
[----:B------:R-:W-:Y:S01]  /*fc10*/  UIADD3.64 UR16, UR4, 0xd00, URZ ;  /* 0x00000d0004107897 */ /* 0x000fe2000fffe03f */
[----:B-1----:R-:W1:Y:S01]  /*fc20*/  LDC R9, c[0x0][0x238] ;  /* 0x00008e00ff097b82 */ /* 0x002e620000000800 */
[----:B------:R2:W-:Y:S04]  /*fc30*/  STL [R1+0x11c], R2 ;  /* 0x00011c0201007387 */ /* 0x0005e80000100800 */
[----:B------:R-:W-:Y:S04]  /*fc40*/  STL [R1+0x12c], R5 ;  /* 0x00012c0501007387 */ /* 0x000fe80000100800 */
[----:B--2---:R0:W5:Y:S04]  /*fc50*/  LDL.LU R2, [R1+0x648] ;  /* 0x0006480001027983 */ /* 0x0041680000300800 */
[----:B------:R-:W-:Y:S04]  /*fc60*/  STL [R1+0x124], R7 ;  /* 0x0001240701007387 */ /* 0x000fe80000100800 */
[----:B------:R2:W-:Y:S04]  /*fc70*/  STL [R1+0x114], R14 ;  /* 0x0001140e01007387 */ /* 0x0005e80000100800 */
[----:B--2---:R0:W5:Y:S04]  /*fc80*/  LDL.LU R14, [R1+0x644] ;  /* 0x00064400010e7983 */ /* 0x0041680000300800 */
[----:B------:R2:W-:Y:S04]  /*fc90*/  STL [R1+0x10c], R11 ;  /* 0x00010c0b01007387 */ /* 0x0005e80000100800 */
[----:B--2---:R0:W5:Y:S04]  /*fca0*/  LDL.LU R11, [R1+0x640] ;  /* 0x00064000010b7983 */ /* 0x0041680000300800 */
[----:B------:R2:W-:Y:S04]  /*fcb0*/  STL [R1+0x104], R10 ;  /* 0x0001040a01007387 */ /* 0x0005e80000100800 */
[----:B--2---:R0:W5:Y:S01]  /*fcc0*/  LDL.LU R10, [R1+0x63c] ;  /* 0x00063c00010a7983 */ /* 0x0041620000300800 */
[----:B------:R-:W-:-:S02]  /*fcd0*/  WARPGROUP.DEPBAR.LE gsb0, 0x0 ;  /* 0x00008000000079c5 */ /* 0x000fc40000010000 */
[----:B------:R-:W-:-:S06]  /*fce0*/  WARPGROUP.ARRIVE ;  /* 0x00000000000079c5 */ /* 0x000fcc0000000000 */
[----:B------:R-:W-:Y:S01]  /*fcf0*/  HGMMA.64x128x16.F32 R24, gdesc[UR20].tnspA, R24, gsb0 ;  /* 0x21e00000141879f0 */ /* 0x000fe20008000818 */
[----:B-1----:R-:W-:Y:S02]  /*fd00*/  IMAD.SHL.U32 R9, R9, 0x40, RZ ;  /* 0x0000004009097824 */ /* 0x002fe400078e00ff */
[----:B------:R-:W-:Y:S02]  /*fd10*/  IMAD.MOV.U32 R7, RZ, RZ, R6 ;  /* 0x000000ffff077224 */ /* 0x000fe400078e0006 */
[----:B------:R-:W-:Y:S02]  /*fd20*/  IMAD.MOV.U32 R5, RZ, RZ, R4 ;  /* 0x000000ffff057224 */ /* 0x000fe400078e0004 */
[----:B------:R-:W-:Y:S02]  /*fd30*/  IMAD.SHL.U32 R9, R9, 0x2, RZ ;  /* 0x0000000209097824 */ /* 0x000fe400078e00ff */
[----:B------:R-:W-:Y:S02]  /*fd40*/  IMAD.MOV.U32 R6, RZ, RZ, R8 ;  /* 0x000000ffff067224 */ /* 0x000fe400078e0008 */
[----:B------:R-:W-:Y:S01]  /*fd50*/  IMAD.MOV.U32 R4, RZ, RZ, R12 ;  /* 0x000000ffff047224 */ /* 0x000fe200078e000c */
[----:B------:R-:W-:-:S02]  /*fd60*/  WARPGROUP.DEPBAR.LE gsb0, 0x0 ;  /* 0x00008000000079c5 */ /* 0x000fc40000010000 */
[----:B------:R-:W-:-:S06]  /*fd70*/  WARPGROUP.ARRIVE ;  /* 0x00000000000079c5 */ /* 0x000fcc0000000000 */
[----:B------:R-:W-:Y:S03]  /*fd80*/  HGMMA.64x128x16.F32 R24, gdesc[UR16].tnspA, R24, gsb0 ;  /* 0x21e00000101879f0 */ /* 0x000fe60008000818 */
[----:B------:R-:W-:Y:S02]  /*fd90*/  WARPGROUP.DEPBAR.LE gsb0, 0x0 ;  /* 0x00008000000079c5 */ /* 0x000fe40000010000 */
[----:B0-----:R-:W-:Y:S05]  /*fda0*/  @P0 BRA `(.L_x_1) ;  /* 0xffffff58007c0947 */ /* 0x001fea000383ffff */
[----:B------:R-:W2:Y:S04]  /*fdb0*/  LDL.LU R6, [R1+0xf8] ;  /* 0x0000f80001067983 */ /* 0x000ea80000300800 */
[----:B------:R-:W3:Y:S01]  /*fdc0*/  LDL.LU R7, [R1+0xcc] ;  /* 0x0000cc0001077983 */ /* 0x000ee20000300800 */
[----:B-----5:R-:W-:Y:S02]  /*fdd0*/  IMAD.MOV.U32 R4, RZ, RZ, R219 ;  /* 0x000000ffff047224 */ /* 0x020fe400078e00db */
[----:B------:R-:W-:Y:S01]  /*fde0*/  IMAD.MOV.U32 R5, RZ, RZ, R218 ;  /* 0x000000ffff057224 */ /* 0x000fe200078e00da */
[----:B------:R-:W4:Y:S04]  /*fdf0*/  LDL.LU R3, [R1+0xa0] ;  /* 0x0000a00001037983 */ /* 0x000f280000300800 */
[----:B------:R-:W4:Y:S01]  /*fe00*/  LDL.LU R2, [R1+0x9c] ;  /* 0x00009c0001027983 */ /* 0x000f220000300800 */
[----:B------:R-:W-:-:S03]  /*fe10*/  F2FP.F16.F32.PACK_AB R219, R87, R215 ;  /* 0x000000d757db723e */ /* 0x000fc600000000ff */
        /* <DEDUP_REMOVED lines=10> */
[----:B------:R-:W4:Y:S04]  /*fec0*/  LDL.LU R213, [R1+0xa4] ;  /* 0x0000a40001d57983 */ /* 0x000f280000300800 */
[----:B------:R-:W4:Y:S01]  /*fed0*/  LDL.LU R151, [R1+0xac] ;  /* 0x0000ac0001977983 */ /* 0x000f220000300800 */
[----:B------:R-:W-:-:S03]  /*fee0*/  F2FP.F16.F32.PACK_AB R84, R148, R19 ;  /* 0x000000139454723e */ /* 0x000fc600000000ff */
[----:B------:R-:W4:Y:S01]  /*fef0*/  LDL.LU R149, [R1+0xb0] ;  /* 0x0000b00001957983 */ /* 0x000f220000300800 */
[----:B------:R-:W-:-:S03]  /*ff00*/  F2FP.F16.F32.PACK_AB R19, R83, R211 ;  /* 0x000000d35313723e */ /* 0x000fc600000000ff */
[----:B------:R-:W4:Y:S04]  /*ff10*/  LDL.LU R214, [R1+0xb8] ;  /* 0x0000b80001d67983 */ /* 0x000f280000300800 */
[----:B------:R-:W4:Y:S01]  /*ff20*/  LDL.LU R212, [R1+0xb4] ;  /* 0x0000b40001d47983 */ /* 0x000f220000300800 */
[----:B--2---:R-:W-:-:S03]  /*ff30*/  F2FP.F16.F32.PACK_AB R85, R150, R6 ;  /* 0x000000069655723e */ /* 0x004fc600000000ff */
[----:B------:R-:W2:Y:S04]  /*ff40*/  LDL.LU R150, [R1+0xbc] ;  /* 0x0000bc0001967983 */ /* 0x000ea80000300800 */
[----:B------:R-:W2:Y:S01]  /*ff50*/  LDL.LU R148, [R1+0xc0] ;  /* 0x0000c00001947983 */ /* 0x000ea20000300800 */
[----:B------:R-:W-:-:S03]  /*ff60*/  IMAD.MOV.U32 R83, RZ, RZ, R18 ;  /* 0x000000ffff537224 */ /* 0x000fc600078e0012 */
[----:B------:R-:W2:Y:S01]  /*ff70*/  LDL.LU R211, [R1+0xc8] ;  /* 0x0000c80001d37983 */ /* 0x000ea20000300800 */
[----:B------:R-:W-:Y:S01]  /*ff80*/  F2FP.F16.F32.PACK_AB R17, R147, R17 ;  /* 0x000000119311723e */ /* 0x000fe200000000ff */
[----:B------:R-:W-:Y:S01]  /*ff90*/  IMAD.MOV.U32 R147, RZ, RZ, R5 ;  /* 0x000000ffff937224 */ /* 0x000fe200078e0005 */
[----:B------:R-:W-:Y:S01]  /*ffa0*/  F2FP.F16.F32.PACK_AB R18, R81, R209 ;  /* 0x000000d15112723e */ /* 0x000fe200000000ff */
[----:B---3--:R-:W-:Y:S01]  /*ffb0*/  IMAD.MOV.U32 R81, RZ, RZ, R7 ;  /* 0x000000ffff517224 */ /* 0x008fe200078e0007 */
[----:B------:R-:W-:Y:S01]  /*ffc0*/  F2FP.F16.F32.PACK_AB R5, R146, R23 ;  /* 0x000000179205723e */ /* 0x000fe200000000ff */
[----:B------:R-:W-:Y:S01]  /*ffd0*/  IMAD.MOV.U32 R209, RZ, RZ, R4 ;  /* 0x000000ffffd17224 */ /* 0x000fe200078e0004 */
[----:B------:R-:W-:Y:S02]  /*ffe0*/  F2FP.F16.F32.PACK_AB R23, R79, R207 ;  /* 0x000000cf4f17723e */ /* 0x000fe400000000ff */
[----:B------:R-:W-:Y:S02]  /*fff0*/  F2FP.F16.F32.PACK_AB R79, R78, R206 ;  /* 0x000000ce4e4f723e */ /* 0x000fe400000000ff */
[----:B------:R-:W-:-:S02]  /*10000*/  F2FP.F16.F32.PACK_AB R78, R76, R204 ;  /* 0x000000cc4c4e723e */ /* 0x000fc400000000ff */
[----:B------:R-:W-:Y:S02]  /*10010*/  F2FP.F16.F32.PACK_AB R76, R140, R83 ;  /* 0x000000538c4c723e */ /* 0x000fe400000000ff */
[----:B------:R-:W-:Y:S02]  /*10020*/  F2FP.F16.F32.PACK_AB R83, R75, R203 ;  /* 0x000000cb4b53723e */ /* 0x000fe400000000ff */
[----:B------:R-:W-:Y:S02]  /*10030*/  F2FP.F16.F32.PACK_AB R81, R139, R81 ;  /* 0x000000518b51723e */ /* 0x000fe400000000ff */
        /* <DEDUP_REMOVED lines=9> */
[----:B----4-:R-:W-:Y:S02]  /*100d0*/  F2FP.F16.F32.PACK_AB R68, R132, R149 ;  /* 0x000000958444723e */ /* 0x010fe400000000ff */
        /* <DEDUP_REMOVED lines=47> */
[----:B--2---:R-:W-:Y:S02]  /*103d0*/  F2FP.F16.F32.PACK_AB R137, R135, R150 ;  /* 0x000000968789723e */ /* 0x004fe400000000ff */
        /* <DEDUP_REMOVED lines=51> */
[----:B------:R-:W-:-:S07]  /*10710*/  F2FP.F16.F32.PACK_AB R38, R24, R152 ;  /* 0x000000981826723e */ /* 0x000fce00000000ff */
.L_x_0:
[----:B------:R-:W0:Y:S01]  /*10720*/  S2R R9, SR_TID.X ;  /* 0x0000000000097919 */ /* 0x000e220000002100 */
[C---:B------:R-:W-:Y:S01]  /*10730*/  VIADD R2, R10.reuse, 0x1 ;  /* 0x000000010a027836 */ /* 0x040fe20000000000 */
[----:B------:R-:W-:Y:S01]  /*10740*/  ULDC UR4, c[0x0][0x22c] ;  /* 0x00008b0000047ab9 */ /* 0x000fe20000000800 */
[----:B------:R-:W-:Y:S01]  /*10750*/  VIADD R0, R10, 0x7f ;  /* 0x0000007f0a007836 */ /* 0x000fe20000000000 */
[----:B------:R-:W-:Y:S01]  /*10760*/  ULDC.64 UR28, c[0x0][0x228] ;  /* 0x00008a00001c7ab9 */ /* 0x000fe20000000a00 */
[----:B------:R-:W1:Y:S01]  /*10770*/  LDC R12, c[0x0][0x244] ;  /* 0x00009100ff0c7b82 */ /* 0x000e620000000800 */
[----:B------:R-:W-:Y:S01]  /*10780*/  ISETP.GE.AND P2, PT, R2, UR4, PT ;  /* 0x0000000402007c0c */ /* 0x000fe2000bf46270 */
[----:B------:R-:W-:Y:S01]  /*10790*/  VIADD R8, R10, 0x2 ;  /* 0x000000020a087836 */ /* 0x000fe20000000000 */
[----:B------:R-:W-:Y:S01]  /*107a0*/  ISETP.GE.AND P1, PT, R0, UR29, PT ;  /* 0x0000001d00007c0c */ /* 0x000fe2000bf26270 */
[----:B------:R-:W-:Y:S01]  /*107b0*/  ULDC UR4, c[0x0][0x22c] ;  /* 0x00008b0000047ab9 */ /* 0x000fe20000000800 */
[----:B------:R-:W-:Y:S01]  /*107c0*/  ULDC.64 UR6, c[0x0][0x228] ;  /* 0x00008a0000067ab9 */ /* 0x000fe20000000a00 */
[----:B------:R-:W-:Y:S01]  /*107d0*/  ULDC.64 UR30, c[0x0][0x228] ;  /* 0x00008a00001e7ab9 */ /* 0x000fe20000000a00 */
[----:B------:R-:W-:Y:S01]  /*107e0*/  ISETP.GE.AND P0, PT, R8, UR4, PT ;  /* 0x0000000408007c0c */ /* 0x000fe2000bf06270 */
[----:B------:R-:W-:Y:S01]  /*107f0*/  VIADD R8, R10, 0x3 ;  /* 0x000000030a087836 */ /* 0x000fe20000000000 */
[----:B------:R-:W-:Y:S01]  /*10800*/  ULDC UR4, c[0x0][0x22c] ;  /* 0x00008b0000047ab9 */ /* 0x000fe20000000800 */
[----:B------:R-:W-:Y:S01]  /*10810*/  ISETP.GE.AND P4, PT, R11, UR6, PT ;  /* 0x000000060b007c0c */ /* 0x000fe2000bf86270 */
[----:B------:R-:W-:Y:S01]  /*10820*/  ULDC UR26, c[0x0][0x248] ;  /* 0x00009200001a7ab9 */ /* 0x000fe20000000800 */
[----:B------:R-:W-:Y:S01]  /*10830*/  ULDC.64 UR24, c[0x0][0x228] ;  /* 0x00008a0000187ab9 */ /* 0x000fe20000000a00 */
[----:B------:R-:W-:Y:S01]  /*10840*/  ISETP.GE.AND P5, PT, R8, UR4, PT ;  /* 0x0000000408007c0c */ /* 0x000fe2000bfa6270 */
[C---:B------:R-:W-:Y:S01]  /*10850*/  VIADD R8, R10.reuse, 0x4 ;  /* 0x000000040a087836 */ /* 0x040fe20000000000 */
[----:B------:R-:W-:Y:S01]  /*10860*/  ULDC UR4, c[0x0][0x22c] ;  /* 0x00008b0000047ab9 */ /* 0x000fe20000000800 */
[----:B------:R-:W-:Y:S01]  /*10870*/  ISETP.LT.AND P4, PT, R10, UR31, !P4 ;  /* 0x0000001f0a007c0c */ /* 0x000fe2000e781270 */
[----:B------:R-:W-:Y:S01]  /*10880*/  ULDC.64 UR22, c[0x0][0x228] ;  /* 0x00008a0000167ab9 */ /* 0x000fe20000000a00 */
[----:B------:R-:W-:Y:S01]  /*10890*/  ULDC.64 UR20, c[0x0][0x228] ;  /* 0x00008a0000147ab9 */ /* 0x000fe20000000a00 */
[----:B------:R-:W-:Y:S01]  /*108a0*/  BAR.SYNC.DEFER_BLOCKING 0x0 ;  /* 0x0000000000007b1d */ /* 0x000fe20000010000 */
[----:B------:R-:W-:-:S05]  /*108b0*/  ISETP.GE.AND P3, PT, R8, UR4, PT ;  /* 0x0000000408007c0c */ /* 0x000fca000bf66270 */
[----:B------:R-:W-:Y:S01]  /*108c0*/  ULDC.64 UR4, c[0x0][0x220] ;  /* 0x0000880000047ab9 */ /* 0x000fe20000000a00 */
[----:B------:R-:W-:Y:S01]  /*108d0*/  ULDC.64 UR18, c[0x0][0x228] ;  /* 0x00008a0000127ab9 */ /* 0x000fe20000000a00 */
[C---:B0-----:R-:W-:Y:S01]  /*108e0*/  IMAD.SHL.U32 R2, R9.reuse, 0x80, RZ ;  /* 0x0000008009027824 */ /* 0x041fe200078e00ff */
[----:B------:R-:W-:Y:S01]  /*108f0*/  ULDC.64 UR16, c[0x0][0x228] ;  /* 0x00008a0000107ab9 */ /* 0x000fe20000000a00 */
[C---:B------:R-:W-:Y:S01]  /*10900*/  IMAD.SHL.U32 R0, R9.reuse, 0x10, RZ ;  /* 0x0000001009007824 */ /* 0x040fe200078e00ff */
[----:B------:R-:W-:Y:S01]  /*10910*/  ULDC.64 UR10, c[0x0][0x228] ;  /* 0x00008a00000a7ab9 */ /* 0x000fe20000000a00 */
[----:B------:R-:W-:Y:S01]  /*10920*/  ULDC.64 UR8, c[0x0][0x228] ;  /* 0x00008a0000087ab9 */ /* 0x000fe20000000a00 */
[----:B------:R-:W-:Y:S01]  /*10930*/  LOP3.LUT R3, R2, 0x800, RZ, 0xc0, !PT ;  /* 0x0000080002037812 */ /* 0x000fe200078ec0ff */
[----:B------:R-:W-:Y:S01]  /*10940*/  IMAD.SHL.U32 R2, R9, 0x8, RZ ;  /* 0x0000000809027824 */ /* 0x000fe200078e00ff */
[----:B------:R-:W-:-:S04]  /*10950*/  LOP3.LUT R0, R0, 0xf0, RZ, 0xc0, !PT ;  /* 0x000000f000007812 */ /* 0x000fc800078ec0ff */
[----:B------:R-:W-:Y:S02]  /*10960*/  IADD3 R3, R3, UR12, R0 ;  /* 0x0000000c03037c10 */ /* 0x000fe4000fffe000 */
[----:B------:R-:W-:Y:S02]  /*10970*/  LOP3.LUT R0, R2, 0x700, RZ, 0xc0, !PT ;  /* 0x0000070002007812 */ /* 0x000fe400078ec0ff */
[----:B------:R-:W-:-:S03]  /*10980*/  LOP3.LUT R2, R9, 0xff, RZ, 0xc0, !PT ;  /* 0x000000ff09027812 */ /* 0x000fc600078ec0ff */
[----:B------:R-:W-:Y:S01]  /*10990*/  IMAD.IADD R0, R0, 0x1, R3 ;  /* 0x0000000100007824 */ /* 0x000fe200078e0203 */
[----:B------:R-:W-:Y:S01]  /*109a0*/  LEA R2, R2, UR12, 0x4 ;  /* 0x0000000c02027c11 */ /* 0x000fe2000f8e20ff */
[----:B-1----:R-:W-:Y:S01]  /*109b0*/  IMAD R3, R11, R12, RZ ;  /* 0x0000000c0b037224 */ /* 0x002fe200078e02ff */
[----:B------:R-:W-:Y:S02]  /*109c0*/  ULDC.64 UR12, c[0x0][0x228] ;  /* 0x00008a00000c7ab9 */ /* 0x000fe40000000a00 */
[----:B------:R-:W-:Y:S01]  /*109d0*/  STSM.16.M88.4 [R0], R36 ;  /* 0x0000002400007844 */ /* 0x000fe20000000200 */
[----:B------:R-:W-:Y:S01]  /*109e0*/  IMAD R13, R12, 0x100, R3 ;  /* 0x000001000c0d7824 */ /* 0x000fe200078e0203 */
[----:B------:R-:W-:Y:S01]  /*109f0*/  BAR.SYNC.DEFER_BLOCKING 0x0 ;  /* 0x0000000000007b1d */ /* 0x000fe20000010000 */
[----:B------:R-:W-:-:S04]  /*10a00*/  LEA R8, P6, R3, UR4, 0x1 ;  /* 0x0000000403087c11 */ /* 0x000fc8000f8c08ff */
[----:B------:R-:W-:Y:S02]  /*10a10*/  LEA.HI.X.SX32 R9, R3, UR5, 0x1, P6 ;  /* 0x0000000503097c11 */ /* 0x000fe4000b0f0eff */
[----:B------:R-:W-:Y:S01]  /*10a20*/  LEA R12, P6, R13, UR4, 0x1 ;  /* 0x000000040d0c7c11 */ /* 0x000fe2000f8c08ff */
[----:B------:R-:W-:-:S03]  /*10a30*/  ULDC UR4, c[0x0][0x22c] ;  /* 0x00008b0000047ab9 */ /* 0x000fc60000000800 */
[----:B------:R-:W-:Y:S02]  /*10a40*/  LEA.HI.X.SX32 R13, R13, UR5, 0x1, P6 ;  /* 0x000000050d0d7c11 */ /* 0x000fe4000b0f0eff */
[----:B------:R-:W-:Y:S01]  /*10a50*/  ISETP.GE.AND P6, PT, R10, UR7, PT ;  /* 0x000000070a007c0c */ /* 0x000fe2000bfc6270 */
[----:B------:R-:W-:Y:S01]  /*10a60*/  ULDC.64 UR6, c[0x0][0x228] ;  /* 0x00008a0000067ab9 */ /* 0x000fe20000000a00 */
[----:B------:R-:W0:Y:S01]  /*10a70*/  LDS.128 R24, [R2] ;  /* 0x0000000002187984 */ /* 0x000e220000000c00 */
[----:B------:R-:W-:Y:S06]  /*10a80*/  BAR.SYNC.DEFER_BLOCKING 0x0 ;  /* 0x0000000000007b1d */ /* 0x000fec0000010000 */
[----:B------:R-:W-:Y:S02]  /*10a90*/  STSM.16.M88.4 [R0], R40 ;  /* 0x0000002800007844 */ /* 0x000fe40000000200 */
[----:B------:R-:W-:Y:S01]  /*10aa0*/  BAR.SYNC.DEFER_BLOCKING 0x0 ;  /* 0x0000000000007b1d */ /* 0x000fe20000010000 */
[----:B0-----:R-:W-:-:S05]  /*10ab0*/  PRMT R15, R24, 0x7632, R15 ;  /* 0x00007632180f7816 */ /* 0x001fca000000000f */
[----:B------:R-:W0:Y:S02]  /*10ac0*/  LDS.128 R28, [R2] ;  /* 0x00000000021c7984 */ /* 0x000e240000000c00 */
[----:B------:R-:W-:Y:S06]  /*10ad0*/  BAR.SYNC.DEFER_BLOCKING 0x0 ;  /* 0x0000000000007b1d */ /* 0x000fec0000010000 */
[----:B------:R-:W-:Y:S02]  /*10ae0*/  STSM.16.M88.4 [R0], R156 ;  /* 0x0000009c00007844 */ /* 0x000fe40000000200 */
[----:B------:R-:W-:Y:S06]  /*10af0*/  BAR.SYNC.DEFER_BLOCKING 0x0 ;  /* 0x0000000000007b1d */ /* 0x000fec0000010000 */
[----:B------:R-:W-:Y:S02]  /*10b00*/  LDS.128 R32, [R2] ;  /* 0x0000000002207984 */ /* 0x000fe40000000c00 */
[----:B------:R-:W-:Y:S06]  /*10b10*/  BAR.SYNC.DEFER_BLOCKING 0x0 ;  /* 0x0000000000007b1d */ /* 0x000fec0000010000 */
[----:B------:R-:W-:Y:S02]  /*10b20*/  STSM.16.M88.4 [R0], R96 ;  /* 0x0000006000007844 */ /* 0x000fe40000000200 */
[----:B------:R-:W-:Y:S06]  /*10b30*/  BAR.SYNC.DEFER_BLOCKING 0x0 ;  /* 0x0000000000007b1d */ /* 0x000fec0000010000 */
[----:B------:R-:W-:Y:S02]  /*10b40*/  LDS.128 R36, [R2] ;  /* 0x0000000002247984 */ /* 0x000fe40000000c00 */
[----:B------:R-:W-:Y:S06]  /*10b50*/  BAR.SYNC.DEFER_BLOCKING 0x0 ;  /* 0x0000000000007b1d */ /* 0x000fec0000010000 */
[----:B------:R-:W-:Y:S02]  /*10b60*/  STSM.16.M88.4 [R0], R148 ;  /* 0x0000009400007844 */ /* 0x000fe40000000200 */
[----:B------:R-:W-:Y:S06]  /*10b70*/  BAR.SYNC.DEFER_BLOCKING 0x0 ;  /* 0x0000000000007b1d */ /* 0x000fec0000010000 */
[----:B------:R-:W1:Y:S02]  /*10b80*/  LDS.128 R40, [R2] ;  /* 0x0000000002287984 */ /* 0x000e640000000c00 */
[----:B------:R-:W-:Y:S06]  /*10b90*/  BAR.SYNC.DEFER_BLOCKING 0x0 ;  /* 0x0000000000007b1d */ /* 0x000fec0000010000 */
[----:B------:R-:W-:Y:S02]  /*10ba0*/  STSM.16.M88.4 [R0], R100 ;  /* 0x0000006400007844 */ /* 0x000fe40000000200 */
[----:B------:R-:W-:Y:S06]  /*10bb0*/  BAR.SYNC.DEFER_BLOCKING 0x0 ;  /* 0x0000000000007b1d */ /* 0x000fec0000010000 */
[----:B------:R-:W2:Y:S02]  /*10bc0*/  LDS.128 R88, [R2] ;  /* 0x0000000002587984 */ /* 0x000ea40000000c00 */
[----:B------:R-:W-:Y:S06]  /*10bd0*/  BAR.SYNC.DEFER_BLOCKING 0x0 ;  /* 0x0000000000007b1d */ /* 0x000fec0000010000 */
[----:B------:R-:W-:Y:S02]  /*10be0*/  STSM.16.M88.4 [R0], R104 ;  /* 0x0000006800007844 */ /* 0x000fe40000000200 */
[----:B------:R-:W-:Y:S06]  /*10bf0*/  BAR.SYNC.DEFER_BLOCKING 0x0 ;  /* 0x0000000000007b1d */ /* 0x000fec0000010000 */
[----:B------:R-:W3:Y:S02]  /*10c00*/  LDS.128 R92, [R2] ;  /* 0x00000000025c7984 */ /* 0x000ee40000000c00 */
[----:B------:R-:W-:Y:S06]  /*10c10*/  BAR.SYNC.DEFER_BLOCKING 0x0 ;  /* 0x0000000000007b1d */ /* 0x000fec0000010000 */
[----:B------:R-:W-:Y:S02]  /*10c20*/  STSM.16.M88.4 [R0], R144 ;  /* 0x0000009000007844 */ /* 0x000fe40000000200 */
[----:B------:R-:W-:Y:S06]  /*10c30*/  BAR.SYNC.DEFER_BLOCKING 0x0 ;  /* 0x0000000000007b1d */ /* 0x000fec0000010000 */
[----:B------:R-:W4:Y:S02]  /*10c40*/  LDS.128 R96, [R2] ;  /* 0x0000000002607984 */ /* 0x000f240000000c00 */
[----:B------:R-:W-:Y:S06]  /*10c50*/  BAR.SYNC.DEFER_BLOCKING 0x0 ;  /* 0x0000000000007b1d */ /* 0x000fec0000010000 */
[----:B------:R-:W-:Y:S02]  /*10c60*/  STSM.16.M88.4 [R0], R140 ;  /* 0x0000008c00007844 */ /* 0x000fe40000000200 */
[----:B------:R-:W-:Y:S06]  /*10c70*/  BAR.SYNC.DEFER_BLOCKING 0x0 ;  /* 0x0000000000007b1d */ /* 0x000fec0000010000 */
[----:B------:R-:W-:Y:S02]  /*10c80*/  LDS.128 R100, [R2] ;  /* 0x0000000002647984 */ /* 0x000fe40000000c00 */
[----:B------:R-:W-:Y:S06]  /*10c90*/  BAR.SYNC.DEFER_BLOCKING 0x0 ;  /* 0x0000000000007b1d */ /* 0x000fec0000010000 */
[----:B------:R-:W-:Y:S02]  /*10ca0*/  STSM.16.M88.4 [R0], R108 ;  /* 0x0000006c00007844 */ /* 0x000fe40000000200 */
[----:B------:R-:W-:Y:S06]  /*10cb0*/  BAR.SYNC.DEFER_BLOCKING 0x0 ;  /* 0x0000000000007b1d */ /* 0x000fec0000010000 */
[----:B------:R-:W5:Y:S02]  /*10cc0*/  LDS.128 R104, [R2] ;  /* 0x0000000002687984 */ /* 0x000f640000000c00 */
        /* <DEDUP_REMOVED lines=69> */
[----:B------:R0:W-:Y:S02]  /*11120*/  STSM.16.M88.4 [R0], R20 ;  /* 0x0000001400007844 */ /* 0x0001e40000000200 */
[----:B------:R-:W-:Y:S01]  /*11130*/  BAR.SYNC.DEFER_BLOCKING 0x0 ;  /* 0x0000000000007b1d */ /* 0x000fe20000010000 */
[----:B0-----:R-:W-:-:S04]  /*11140*/  IMAD R23, R10, UR26, RZ ;  /* 0x0000001a0a177c24 */ /* 0x001fc8000f8e02ff */
[----:B------:R-:W-:-:S04]  /*11150*/  IMAD.WIDE R20, R23, 0x2, R8 ;  /* 0x0000000217147825 */ /* 0x000fc800078e0208 */
[C---:B------:R-:W-:Y:S02]  /*11160*/  VIADD R3, R23.reuse, UR26 ;  /* 0x0000001a17037c36 */ /* 0x040fe40008000000 */
[--C-:B------:R-:W-:Y:S01]  /*11170*/  IMAD.WIDE R22, R23, 0x2, R12.reuse ;  /* 0x0000000217167825 */ /* 0x100fe200078e020c */
[----:B------:R-:W0:Y:S03]  /*11180*/  LDS.128 R72, [R2] ;  /* 0x0000000002487984 */ /* 0x000e260000000c00 */
[----:B------:R-:W-:Y:S01]  /*11190*/  IMAD.WIDE R76, R3, 0x2, R12 ;  /* 0x00000002034c7825 */ /* 0x000fe200078e020c */
[----:B------:R-:W-:Y:S06]  /*111a0*/  BAR.SYNC.DEFER_BLOCKING 0x0 ;  /* 0x0000000000007b1d */ /* 0x000fec0000010000 */
[----:B------:R-:W-:Y:S02]  /*111b0*/  STSM.16.M88.4 [R0], R4 ;  /* 0x0000000400007844 */ /* 0x000fe40000000200 */
[----:B------:R-:W-:Y:S06]  /*111c0*/  BAR.SYNC.DEFER_BLOCKING 0x0 ;  /* 0x0000000000007b1d */ /* 0x000fec0000010000 */
[----:B------:R-:W-:Y:S02]  /*111d0*/  LDS.128 R80, [R2] ;  /* 0x0000000002507984 */ /* 0x000fe40000000c00 */
[----:B------:R-:W-:Y:S06]  /*111e0*/  BAR.SYNC.DEFER_BLOCKING 0x0 ;  /* 0x0000000000007b1d */ /* 0x000fec0000010000 */
[----:B------:R-:W-:Y:S02]  /*111f0*/  STSM.16.M88.4 [R0], R16 ;  /* 0x0000001000007844 */ /* 0x000fe40000000200 */
[----:B------:R-:W-:Y:S06]  /*11200*/  BAR.SYNC.DEFER_BLOCKING 0x0 ;  /* 0x0000000000007b1d */ /* 0x000fec0000010000 */
[----:B------:R-:W0:Y:S02]  /*11210*/  LDS.128 R4, [R2] ;  /* 0x0000000002047984 */ /* 0x000e240000000c00 */
[----:B------:R-:W-:Y:S06]  /*11220*/  BAR.SYNC.DEFER_BLOCKING 0x0 ;  /* 0x0000000000007b1d */ /* 0x000fec0000010000 */
[----:B------:R-:W-:Y:S02]  /*11230*/  STSM.16.M88.4 [R0], R84 ;  /* 0x0000005400007844 */ /* 0x000fe40000000200 */
[----:B------:R-:W-:Y:S06]  /*11240*/  BAR.SYNC.DEFER_BLOCKING 0x0 ;  /* 0x0000000000007b1d */ /* 0x000fec0000010000 */
[----:B------:R-:W0:Y:S02]  /*11250*/  LDS.128 R16, [R2] ;  /* 0x0000000002107984 */ /* 0x000e240000000c00 */
[----:B------:R-:W-:Y:S06]  /*11260*/  BAR.SYNC.DEFER_BLOCKING 0x0 ;  /* 0x0000000000007b1d */ /* 0x000fec0000010000 */
[----:B------:R1:W-:Y:S02]  /*11270*/  STSM.16.M88.4 [R0], R216 ;  /* 0x000000d800007844 */ /* 0x0003e40000000200 */
[----:B------:R-:W-:Y:S01]  /*11280*/  BAR.SYNC.DEFER_BLOCKING 0x0 ;  /* 0x0000000000007b1d */ /* 0x000fe20000010000 */
[----:B-1----:R-:W-:-:S05]  /*11290*/  VIADD R0, R10, 0x5 ;  /* 0x000000050a007836 */ /* 0x002fca0000000000 */
[----:B------:R1:W-:Y:S01]  /*112a0*/  @P4 STG.E.U16 desc[UR14][R20.64], R24 ;  /* 0x0000001814004986 */ /* 0x0003e2000c10150e */
[C---:B------:R-:W-:Y:S02]  /*112b0*/  ISETP.LT.AND P4, PT, R14.reuse, UR24, !P6 ;  /* 0x000000180e007c0c */ /* 0x040fe4000f781270 */
[----:B------:R-:W-:Y:S02]  /*112c0*/  ISETP.LT.AND P6, PT, R11, UR22, !P2 ;  /* 0x000000160b007c0c */ /* 0x000fe4000d7c1270 */
[----:B------:R-:W-:Y:S01]  /*112d0*/  ISETP.LT.AND P2, PT, R14, UR20, !P2 ;  /* 0x000000140e007c0c */ /* 0x000fe2000d741270 */
[----:B-1----:R-:W-:Y:S01]  /*112e0*/  IMAD.WIDE R20, R3, 0x2, R8 ;  /* 0x0000000203147825 */ /* 0x002fe200078e0208 */
[----:B------:R-:W-:-:S07]  /*112f0*/  PRMT R24, R28, 0x7632, R24 ;  /* 0x000076321c187816 */ /* 0x000fce0000000018 */
[----:B------:R1:W-:Y:S01]  /*11300*/  @P4 STG.E.U16 desc[UR14][R22.64], R15 ;  /* 0x0000000f16004986 */ /* 0x0003e2000c10150e */
[----:B------:R-:W-:Y:S01]  /*11310*/  ISETP.GE.AND P4, PT, R0, UR4, PT ;  /* 0x0000000400007c0c */ /* 0x000fe2000bf86270 */
[----:B------:R-:W-:Y:S01]  /*11320*/  VIADD R3, R3, UR26 ;  /* 0x0000001a03037c36 */ /* 0x000fe20008000000 */
[----:B------:R-:W-:Y:S01]  /*11330*/  ULDC UR4, c[0x0][0x22c] ;  /* 0x00008b0000047ab9 */ /* 0x000fe20000000800 */
[----:B------:R2:W-:Y:S01]  /*11340*/  @P6 STG.E.U16 desc[UR14][R20.64], R28 ;  /* 0x0000001c14006986 */ /* 0x0005e2000c10150e */
[C---:B------:R-:W-:Y:S01]  /*11350*/  ISETP.LT.AND P6, PT, R11.reuse, UR12, !P5 ;  /* 0x0000000c0b007c0c */ /* 0x040fe2000efc1270 */
[----:B------:R-:W-:Y:S01]  /*11360*/  VIADD R0, R10, 0x6 ;  /* 0x000000060a007836 */ /* 0x000fe20000000000 */
[C---:B------:R-:W-:Y:S01]  /*11370*/  ISETP.LT.AND P5, PT, R14.reuse, UR10, !P5 ;  /* 0x0000000a0e007c0c */ /* 0x040fe2000efa1270 */
[----:B------:R3:W-:Y:S01]  /*11380*/  @P2 STG.E.U16 desc[UR14][R76.64], R24 ;  /* 0x000000184c002986 */ /* 0x0007e2000c10150e */
[----:B------:R-:W-:Y:S01]  /*11390*/  ISETP.LT.AND P2, PT, R11, UR18, !P0 ;  /* 0x000000120b007c0c */ /* 0x000fe2000c741270 */
[----:B------:R-:W-:Y:S01]  /*113a0*/  ULDC UR10, c[0x0][0x22c] ;  /* 0x00008b00000a7ab9 */ /* 0x000fe20000000800 */
[----:B------:R-:W-:Y:S01]  /*113b0*/  ISETP.LT.AND P0, PT, R14, UR16, !P0 ;  /* 0x000000100e007c0c */ /* 0x000fe2000c701270 */
[C---:B-1----:R-:W-:Y:S01]  /*113c0*/  VIADD R15, R3.reuse, UR26 ;  /* 0x0000001a030f7c36 */ /* 0x042fe20008000000 */
[----:B------:R-:W-:Y:S01]  /*113d0*/  ULDC UR12, c[0x0][0x228] ;  /* 0x00008a00000c7ab9 */ /* 0x000fe20000000800 */
[----:B------:R-:W-:Y:S01]  /*113e0*/  IMAD.WIDE R22, R3, 0x2, R12 ;  /* 0x0000000203167825 */ /* 0x000fe200078e020c */
[----:B------:R-:W-:Y:S01]  /*113f0*/  ULDC UR16, c[0x0][0x228] ;  /* 0x00008a0000107ab9 */ /* 0x000fe20000000800 */
[----:B------:R-:W-:-:S02]  /*11400*/  ULDC UR18, c[0x0][0x228] ;  /* 0x00008a0000127ab9 */ /* 0x000fc40000000800 */
[----:B--2---:R-:W-:Y:S01]  /*11410*/  IMAD.WIDE R20, R3, 0x2, R8 ;  /* 0x0000000203147825 */ /* 0x004fe200078e0208 */
[----:B------:R-:W-:Y:S02]  /*11420*/  PRMT R3, R25, 0x7632, R3 ;  /* 0x0000763219037816 */ /* 0x000fe40000000003 */
[----:B---3--:R-:W-:Y:S01]  /*11430*/  PRMT R24, R29, 0x7632, R24 ;  /* 0x000076321d187816 */ /* 0x008fe20000000018 */
[C---:B------:R-:W-:Y:S01]  /*11440*/  IMAD.WIDE R76, R15.reuse, 0x2, R8 ;  /* 0x000000020f4c7825 */ /* 0x040fe200078e0208 */
[----:B------:R1:W-:Y:S01]  /*11450*/  @P2 STG.E.U16 desc[UR14][R20.64], R25 ;  /* 0x0000001914002986 */ /* 0x0003e2000c10150e */
[----:B------:R-:W-:Y:S01]  /*11460*/  ISETP.GE.AND P2, PT, R0, UR4, PT ;  /* 0x0000000400007c0c */ /* 0x000fe2000bf46270 */
[----:B------:R-:W-:Y:S01]  /*11470*/  ULDC.64 UR4, c[0x0][0x228] ;  /* 0x00008a0000047ab9 */ /* 0x000fe20000000a00 */
[----:B------:R-:W-:Y:S01]  /*11480*/  IMAD.WIDE R78, R15, 0x2, R12 ;  /* 0x000000020f4e7825 */ /* 0x000fe200078e020c */
[----:B------:R2:W-:Y:S01]  /*11490*/  @P0 STG.E.U16 desc[UR14][R22.64], R3 ;  /* 0x0000000316000986 */ /* 0x0005e2000c10150e */
[----:B------:R-:W-:Y:S01]  /*114a0*/  ISETP.LT.AND P0, PT, R11, UR8, !P3 ;  /* 0x000000080b007c0c */ /* 0x000fe2000df01270 */
[----:B------:R-:W-:Y:S01]  /*114b0*/  ULDC UR8, c[0x0][0x228] ;  /* 0x00008a0000087ab9 */ /* 0x000fe20000000800 */
[----:B------:R-:W-:Y:S01]  /*114c0*/  ISETP.LT.AND P3, PT, R14, UR6, !P3 ;  /* 0x000000060e007c0c */ /* 0x000fe2000df61270 */
[----:B------:R-:W-:Y:S01]  /*114d0*/  @P6 STG.E.U16 desc[UR14][R76.64], R29 ;  /* 0x0000001d4c006986 */ /* 0x000fe2000c10150e */
[----:B------:R-:W-:Y:S01]  /*114e0*/  VIADD R15, R15, UR26 ;  /* 0x0000001a0f0f7c36 */ /* 0x000fe20008000000 */
[----:B------:R-:W-:Y:S01]  /*114f0*/  ULDC UR6, c[0x0][0x228] ;  /* 0x00008a0000067ab9 */ /* 0x000fe20000000800 */
[----:B------:R-:W-:Y:S01]  /*11500*/  VIADD R0, R10, 0x7 ;  /* 0x000000070a007836 */ /* 0x000fe20000000000 */
[----:B------:R3:W-:Y:S01]  /*11510*/  @P5 STG.E.U16 desc[UR14][R78.64], R24 ;  /* 0x000000184e005986 */ /* 0x0007e2000c10150e */
[----:B------:R-:W-:Y:S01]  /*11520*/  ISETP.LT.AND P5, PT, R11, UR4, !P4 ;  /* 0x000000040b007c0c */ /* 0x000fe2000e7a1270 */
[C---:B-1----:R-:W-:Y:S01]  /*11530*/  IMAD.WIDE R20, R15.reuse, 0x2, R8 ;  /* 0x000000020f147825 */ /* 0x042fe200078e0208 */
[----:B------:R-:W-:Y:S01]  /*11540*/  ISETP.LT.AND P4, PT, R14, UR28, !P4 ;  /* 0x0000001c0e007c0c */ /* 0x000fe2000e781270 */
[----:B------:R-:W-:Y:S01]  /*11550*/  ULDC UR4, c[0x0][0x22c] ;  /* 0x00008b0000047ab9 */ /* 0x000fe20000000800 */
[----:B------:R-:W-:Y:S01]  /*11560*/  ISETP.GE.AND P6, PT, R0, UR10, PT ;  /* 0x0000000a00007c0c */ /* 0x000fe2000bfc6270 */
[C---:B--2---:R-:W-:Y:S01]  /*11570*/  VIADD R3, R15.reuse, UR26 ;  /* 0x0000001a0f037c36 */ /* 0x044fe20008000000 */
[----:B------:R1:W-:Y:S01]  /*11580*/  @P0 STG.E.U16 desc[UR14][R20.64], R26 ;  /* 0x0000001a14000986 */ /* 0x0003e2000c10150e */
[----:B------:R-:W-:Y:S01]  /*11590*/  IMAD.WIDE R22, R15, 0x2, R12 ;  /* 0x000000020f167825 */ /* 0x000fe200078e020c */
[----:B------:R-:W-:Y:S01]  /*115a0*/  PRMT R15, R26, 0x7632, R15 ;  /* 0x000076321a0f7816 */ /* 0x000fe2000000000f */
[----:B------:R-:W-:-:S02]  /*115b0*/  ULDC UR10, c[0x0][0x228] ;  /* 0x00008a00000a7ab9 */ /* 0x000fc40000000800 */
[----:B---3--:R-:W-:Y:S02]  /*115c0*/  IMAD.WIDE R24, R3, 0x2, R8 ;  /* 0x0000000203187825 */ /* 0x008fe400078e0208 */
[----:B------:R2:W-:Y:S01]  /*115d0*/  @P3 STG.E.U16 desc[UR14][R22.64], R15 ;  /* 0x0000000f16003986 */ /* 0x0005e2000c10150e */
[----:B------:R-:W-:Y:S01]  /*115e0*/  ISETP.LT.AND P3, PT, R11, UR30, !P2 ;  /* 0x0000001e0b007c0c */ /* 0x000fe2000d761270 */
[----:B------:R-:W-:Y:S01]  /*115f0*/  VIADD R0, R10, 0x8 ;  /* 0x000000080a007836 */ /* 0x000fe20000000000 */
[----:B------:R-:W-:Y:S01]  /*11600*/  ISETP.LT.AND P2, PT, R14, UR6, !P2 ;  /* 0x000000060e007c0c */ /* 0x000fe2000d741270 */
[----:B------:R3:W-:Y:S01]  /*11610*/  @P5 STG.E.U16 desc[UR14][R24.64], R30 ;  /* 0x0000001e18005986 */ /* 0x0007e2000c10150e */
[----:B------:R-:W-:Y:S01]  /*11620*/  IMAD.WIDE R28, R3, 0x2, R12 ;  /* 0x00000002031c7825 */ /* 0x000fe200078e020c */
[----:B-1----:R-:W-:Y:S01]  /*11630*/  PRMT R21, R30, 0x7632, R21 ;  /* 0x000076321e157816 */ /* 0x002fe20000000015 */
[----:B------:R-:W-:Y:S01]  /*11640*/  ULDC UR6, c[0x0][0x228] ;  /* 0x00008a0000067ab9 */ /* 0x000fe20000000800 */
[----:B------:R-:W-:Y:S01]  /*11650*/  ISETP.LT.AND P5, PT, R11, UR8, !P6 ;  /* 0x000000080b007c0c */ /* 0x000fe2000f7a1270 */
[----:B------:R-:W-:Y:S01]  /*11660*/  VIADD R3, R3, UR26 ;  /* 0x0000001a03037c36 */ /* 0x000fe20008000000 */
[----:B------:R-:W-:Y:S01]  /*11670*/  ISETP.GE.AND P0, PT, R0, UR4, PT ;  /* 0x0000000400007c0c */ /* 0x000fe2000bf06270 */
[----:B------:R-:W-:Y:S01]  /*11680*/  VIADD R0, R10, 0x9 ;  /* 0x000000090a007836 */ /* 0x000fe20000000000 */
[----:B------:R1:W-:Y:S01]  /*11690*/  @P4 STG.E.U16 desc[UR14][R28.64], R21 ;  /* 0x000000151c004986 */ /* 0x0003e2000c10150e */
[----:B--2---:R-:W-:Y:S01]  /*116a0*/  VIADD R15, R3, UR26 ;  /* 0x0000001a030f7c36 */ /* 0x004fe20008000000 */
[----:B------:R-:W-:Y:S01]  /*116b0*/  ULDC UR4, c[0x0][0x22c] ;  /* 0x00008b0000047ab9 */ /* 0x000fe20000000800 */
[----:B------:R-:W-:Y:S01]  /*116c0*/  PRMT R26, R27, 0x7632, R26 ;  /* 0x000076321b1a7816 */ /* 0x000fe2000000001a */
[----:B------:R-:W-:Y:S01]  /*116d0*/  IMAD.WIDE R22, R3, 0x2, R12 ;  /* 0x0000000203167825 */ /* 0x000fe200078e020c */
[----:B------:R-:W-:Y:S01]  /*116e0*/  ISETP.GE.AND P4, PT, R0, UR4, PT ;  /* 0x0000000400007c0c */ /* 0x000fe2000bf86270 */
[----:B------:R-:W-:Y:S01]  /*116f0*/  ULDC UR4, c[0x0][0x22c] ;  /* 0x00008b0000047ab9 */ /* 0x000fe20000000800 */
[----:B------:R-:W-:Y:S01]  /*11700*/  ULDC UR8, c[0x0][0x228] ;  /* 0x00008a0000087ab9 */ /* 0x000fe20000000800 */
[----:B---3--:R-:W-:Y:S01]  /*11710*/  IMAD.WIDE R24, R15, 0x2, R8 ;  /* 0x000000020f187825 */ /* 0x008fe200078e0208 */
[----:B------:R-:W-:Y:S01]  /*11720*/  ISETP.LT.AND P6, PT, R14, UR6, !P6 ;  /* 0x000000060e007c0c */ /* 0x000fe2000f7c1270 */
[----:B------:R-:W-:-:S02]  /*11730*/  ULDC UR6, c[0x0][0x228] ;  /* 0x00008a0000067ab9 */ /* 0x000fc40000000800 */
[----:B-1----:R-:W-:Y:S01]  /*11740*/  IMAD.WIDE R20, R3, 0x2, R8 ;  /* 0x0000000203147825 */ /* 0x002fe200078e0208 */
[----:B------:R-:W-:-:S03]  /*11750*/  PRMT R28, R41, 0x7632, R28 ;  /* 0x00007632291c7816 */ /* 0x000fc6000000001c */
[----:B------:R-:W-:Y:S01]  /*11760*/  VIADD R0, R10, 0xa ;  /* 0x0000000a0a007836 */ /* 0x000fe20000000000 */
[----:B------:R1:W-:Y:S01]  /*11770*/  @P3 STG.E.U16 desc[UR14][R20.64], R27 ;  /* 0x0000001b14003986 */ /* 0x0003e2000c10150e */
[----:B------:R-:W-:-:S03]  /*11780*/  VIADD R3, R15, UR26 ;  /* 0x0000001a0f037c36 */ /* 0x000fc60008000000 */
[----:B------:R2:W-:Y:S01]  /*11790*/  @P2 STG.E.U16 desc[UR14][R22.64], R26 ;  /* 0x0000001a16002986 */ /* 0x0005e2000c10150e */
[----:B------:R-:W-:Y:S01]  /*117a0*/  ISETP.GE.AND P3, PT, R0, UR4, PT ;  /* 0x0000000400007c0c */ /* 0x000fe2000bf66270 */
[----:B------:R-:W-:Y:S01]  /*117b0*/  VIADD R0, R10, 0xb ;  /* 0x0000000b0a007836 */ /* 0x000fe20000000000 */
[----:B------:R-:W-:Y:S01]  /*117c0*/  ULDC UR4, c[0x0][0x22c] ;  /* 0x00008b0000047ab9 */ /* 0x000fe20000000800 */
[----:B------:R3:W-:Y:S01]  /*117d0*/  @P5 STG.E.U16 desc[UR14][R24.64], R31 ;  /* 0x0000001f18005986 */ /* 0x0007e2000c10150e */
[----:B------:R-:W-:Y:S01]  /*117e0*/  ISETP.LT.AND P5, PT, R11, UR8, !P0 ;  /* 0x000000080b007c0c */ /* 0x000fe2000c7a1270 */
[----:B------:R-:W-:Y:S01]  /*117f0*/  ULDC UR8, c[0x0][0x228] ;  /* 0x00008a0000087ab9 */ /* 0x000fe20000000800 */
[----:B------:R-:W-:Y:S01]  /*11800*/  ISETP.LT.AND P0, PT, R14, UR10, !P0 ;  /* 0x0000000a0e007c0c */ /* 0x000fe2000c701270 */
[----:B-1----:R-:W-:Y:S01]  /*11810*/  IMAD.WIDE R20, R15, 0x2, R12 ;  /* 0x000000020f147825 */ /* 0x002fe200078e020c */
[----:B------:R-:W-:Y:S01]  /*11820*/  ISETP.GE.AND P2, PT, R0, UR4, PT ;  /* 0x0000000400007c0c */ /* 0x000fe2000bf46270 */
[----:B------:R-:W-:Y:S01]  /*11830*/  ULDC UR4, c[0x0][0x22c] ;  /* 0x00008b0000047ab9 */ /* 0x000fe20000000800 */
[----:B------:R-:W-:Y:S01]  /*11840*/  PRMT R15, R32, 0x7632, R15 ;  /* 0x00007632200f7816 */ /* 0x000fe2000000000f */
[----:B------:R-:W-:Y:S01]  /*11850*/  VIADD R0, R10, 0xc ;  /* 0x0000000c0a007836 */ /* 0x000fe20000000000 */
[----:B------:R-:W-:Y:S01]  /*11860*/  ULDC UR10, c[0x0][0x228] ;  /* 0x00008a00000a7ab9 */ /* 0x000fe20000000800 */
[----:B--2---:R-:W-:Y:S01]  /*11870*/  IMAD.WIDE R22, R3, 0x2, R8 ;  /* 0x0000000203167825 */ /* 0x004fe200078e0208 */
[----:B---3--:R-:W-:-:S03]  /*11880*/  PRMT R31, R31, 0x7632, R31 ;  /* 0x000076321f1f7816 */ /* 0x008fc6000000001f */
[C---:B------:R-:W-:Y:S02]  /*11890*/  IMAD.WIDE R24, R3.reuse, 0x2, R12 ;  /* 0x0000000203187825 */ /* 0x040fe400078e020c */
[----:B------:R1:W-:Y:S01]  /*118a0*/  @P6 STG.E.U16 desc[UR14][R20.64], R31 ;  /* 0x0000001f14006986 */ /* 0x0003e2000c10150e */
[----:B------:R-:W-:Y:S01]  /*118b0*/  ISETP.GE.AND P6, PT, R0, UR4, PT ;  /* 0x0000000400007c0c */ /* 0x000fe2000bfc6270 */
[----:B------:R-:W-:Y:S01]  /*118c0*/  ULDC UR4, c[0x0][0x228] ;  /* 0x00008a0000047ab9 */ /* 0x000fe20000000800 */
[----:B------:R-:W-:Y:S01]  /*118d0*/  VIADD R3, R3, UR26 ;  /* 0x0000001a03037c36 */ /* 0x000fe20008000000 */
[----:B------:R2:W-:Y:S01]  /*118e0*/  @P5 STG.E.U16 desc[UR14][R22.64], R32 ;  /* 0x0000002016005986 */ /* 0x0005e2000c10150e */
[----:B------:R-:W-:Y:S01]  /*118f0*/  VIADD R0, R10, 0xd ;  /* 0x0000000d0a007836 */ /* 0x000fe20000000000 */
[C---:B------:R-:W-:Y:S01]  /*11900*/  ISETP.LT.AND P5, PT, R11.reuse, UR8, !P3 ;  /* 0x000000080b007c0c */ /* 0x040fe2000dfa1270 */
[----:B------:R-:W-:Y:S01]  /*11910*/  ULDC UR8, c[0x0][0x228] ;  /* 0x00008a0000087ab9 */ /* 0x000fe20000000800 */
[----:B------:R3:W-:Y:S01]  /*11920*/  @P0 STG.E.U16 desc[UR14][R24.64], R15 ;  /* 0x0000000f18000986 */ /* 0x0007e2000c10150e */
[----:B------:R-:W-:Y:S01]  /*11930*/  ISETP.LT.AND P0, PT, R11, UR4, !P4 ;  /* 0x000000040b007c0c */ /* 0x000fe2000e701270 */
[----:B------:R-:W-:Y:S01]  /*11940*/  ULDC UR4, c[0x0][0x22c] ;  /* 0x00008b0000047ab9 */ /* 0x000fe20000000800 */
[C---:B------:R-:W-:Y:S01]  /*11950*/  ISETP.LT.AND P4, PT, R14.reuse, UR6, !P4 ;  /* 0x000000060e007c0c */ /* 0x040fe2000e781270 */
[----:B------:R-:W-:Y:S01]  /*11960*/  ULDC UR6, c[0x0][0x228] ;  /* 0x00008a0000067ab9 */ /* 0x000fe20000000800 */
[----:B-1----:R-:W-:Y:S01]  /*11970*/  IMAD.WIDE R20, R3, 0x2, R8 ;  /* 0x0000000203147825 */ /* 0x002fe200078e0208 */
[----:B------:R-:W-:Y:S01]  /*11980*/  ISETP.LT.AND P3, PT, R14, UR6, !P3 ;  /* 0x000000060e007c0c */ /* 0x000fe2000df61270 */
[----:B------:R-:W-:-:S02]  /*11990*/  ULDC UR6, c[0x0][0x228] ;  /* 0x00008a0000067ab9 */ /* 0x000fc40000000800 */
[----:B--2---:R-:W-:Y:S01]  /*119a0*/  IMAD.WIDE R22, R3, 0x2, R12 ;  /* 0x0000000203167825 */ /* 0x004fe200078e020c */
[----:B---3--:R-:W-:-:S03]  /*119b0*/  PRMT R15, R36, 0x7632, R15 ;  /* 0x00007632240f7816 */ /* 0x008fc6000000000f */
[----:B------:R-:W-:Y:S01]  /*119c0*/  VIADD R3, R3, UR26 ;  /* 0x0000001a03037c36 */ /* 0x000fe20008000000 */
[----:B------:R1:W-:Y:S01]  /*119d0*/  @P0 STG.E.U16 desc[UR14][R20.64], R36 ;  /* 0x0000002414000986 */ /* 0x0003e2000c10150e */
[----:B------:R-:W-:Y:S01]  /*119e0*/  ISETP.GE.AND P0, PT, R0, UR4, PT ;  /* 0x0000000400007c0c */ /* 0x000fe2000bf06270 */
[----:B------:R-:W-:Y:S01]  /*119f0*/  ULDC UR4, c[0x0][0x228] ;  /* 0x00008a0000047ab9 */ /* 0x000fe20000000800 */
[----:B------:R-:W-:Y:S01]  /*11a00*/  IMAD.WIDE R24, R3, 0x2, R8 ;  /* 0x0000000203187825 */ /* 0x000fe200078e0208 */
[----:B------:R2:W-:Y:S01]  /*11a10*/  @P4 STG.E.U16 desc[UR14][R22.64], R15 ;  /* 0x0000000f16004986 */ /* 0x0005e2000c10150e */
[----:B------:R-:W-:Y:S01]  /*11a20*/  ISETP.LT.AND P4, PT, R11, UR4, !P2 ;  /* 0x000000040b007c0c */ /* 0x000fe2000d781270 */
[----:B------:R-:W-:Y:S01]  /*11a30*/  ULDC UR4, c[0x0][0x22c] ;  /* 0x00008b0000047ab9 */ /* 0x000fe20000000800 */
[C---:B------:R-:W-:Y:S01]  /*11a40*/  IMAD.WIDE R26, R3.reuse, 0x2, R12 ;  /* 0x00000002031a7825 */ /* 0x040fe200078e020c */
[----:B------:R-:W-:Y:S01]  /*11a50*/  ISETP.LT.AND P2, PT, R14, UR6, !P2 ;  /* 0x000000060e007c0c */ /* 0x000fe2000d741270 */
[----:B------:R3:W-:Y:S01]  /*11a60*/  @P5 STG.E.U16 desc[UR14][R24.64], R33 ;  /* 0x0000002118005986 */ /* 0x0007e2000c10150e */
[----:B------:R-:W-:Y:S01]  /*11a70*/  ULDC UR6, c[0x0][0x228] ;  /* 0x00008a0000067ab9 */ /* 0x000fe20000000800 */
[----:B------:R-:W-:Y:S01]  /*11a80*/  VIADD R3, R3, UR26 ;  /* 0x0000001a03037c36 */ /* 0x000fe20008000000 */
[----:B-1----:R-:W-:Y:S01]  /*11a90*/  PRMT R21, R33, 0x7632, R21 ;  /* 0x0000763221157816 */ /* 0x002fe20000000015 */
[----:B------:R-:W-:-:S02]  /*11aa0*/  VIADD R0, R10, 0xe ;  /* 0x0000000e0a007836 */ /* 0x000fc40000000000 */
[----:B--2---:R-:W-:Y:S02]  /*11ab0*/  IMAD.WIDE R22, R3, 0x2, R12 ;  /* 0x0000000203167825 */ /* 0x004fe400078e020c */
[----:B------:R1:W-:Y:S01]  /*11ac0*/  @P3 STG.E.U16 desc[UR14][R26.64], R21 ;  /* 0x000000151a003986 */ /* 0x0003e2000c10150e */
[----:B------:R-:W-:Y:S01]  /*11ad0*/  ISETP.LT.AND P3, PT, R11, UR6, !P6 ;  /* 0x000000060b007c0c */ /* 0x000fe2000f761270 */
[----:B------:R-:W-:Y:S01]  /*11ae0*/  ULDC UR6, c[0x0][0x228] ;  /* 0x00008a0000067ab9 */ /* 0x000fe20000000800 */
[----:B------:R-:W-:Y:S01]  /*11af0*/  ISETP.GE.AND P5, PT, R0, UR4, PT ;  /* 0x0000000400007c0c */ /* 0x000fe2000bfa6270 */
[----:B------:R-:W-:Y:S01]  /*11b00*/  ULDC UR4, c[0x0][0x228] ;  /* 0x00008a0000047ab9 */ /* 0x000fe20000000800 */
[----:B---3--:R-:W-:Y:S01]  /*11b10*/  PRMT R25, R37, 0x7632, R25 ;  /* 0x0000763225197816 */ /* 0x008fe20000000019 */
[----:B------:R-:W-:Y:S01]  /*11b20*/  VIADD R0, R10, 0xf ;  /* 0x0000000f0a007836 */ /* 0x000fe20000000000 */
[----:B------:R-:W-:Y:S01]  /*11b30*/  ISETP.LT.AND P6, PT, R14, UR4, !P6 ;  /* 0x000000040e007c0c */ /* 0x000fe2000f7c1270 */
[----:B------:R-:W-:Y:S01]  /*11b40*/  ULDC UR4, c[0x0][0x22c] ;  /* 0x00008b0000047ab9 */ /* 0x000fe20000000800 */
[----:B-1----:R-:W-:-:S04]  /*11b50*/  IMAD.WIDE R20, R3, 0x2, R8 ;  /* 0x0000000203147825 */ /* 0x002fc800078e0208 */
[----:B------:R-:W-:Y:S01]  /*11b60*/  VIADD R3, R3, UR26 ;  /* 0x0000001a03037c36 */ /* 0x000fe20008000000 */
[----:B------:R1:W-:Y:S01]  /*11b70*/  @P4 STG.E.U16 desc[UR14][R20.64], R37 ;  /* 0x0000002514004986 */ /* 0x0003e2000c10150e */
[----:B------:R-:W-:Y:S01]  /*11b80*/  ISETP.GE.AND P4, PT, R0, UR4, PT ;  /* 0x0000000400007c0c */ /* 0x000fe2000bf86270 */
[----:B------:R-:W-:Y:S01]  /*11b90*/  VIADD R0, R10, 0x10 ;  /* 0x000000100a007836 */ /* 0x000fe20000000000 */
[----:B------:R-:W-:Y:S01]  /*11ba0*/  ULDC UR4, c[0x0][0x22c] ;  /* 0x00008b0000047ab9 */ /* 0x000fe20000000800 */
[----:B------:R2:W-:Y:S01]  /*11bb0*/  @P2 STG.E.U16 desc[UR14][R22.64], R25 ;  /* 0x0000001916002986 */ /* 0x0005e2000c10150e */
[----:B------:R-:W-:Y:S01]  /*11bc0*/  ISETP.LT.AND P2, PT, R11, UR6, !P0 ;  /* 0x000000060b007c0c */ /* 0x000fe2000c741270 */
[C---:B------:R-:W-:Y:S01]  /*11bd0*/  VIADD R15, R3.reuse, UR26 ;  /* 0x0000001a030f7c36 */ /* 0x040fe20008000000 */
[----:B------:R-:W-:Y:S01]  /*11be0*/  ULDC UR6, c[0x0][0x228] ;  /* 0x00008a0000067ab9 */ /* 0x000fe20000000800 */
[----:B-1----:R-:W-:-:S04]  /*11bf0*/  IMAD.WIDE R20, R3, 0x2, R12 ;  /* 0x0000000203147825 */ /* 0x002fc800078e020c */
[----:B--2---:R-:W-:-:S04]  /*11c00*/  IMAD.WIDE R24, R3, 0x2, R8 ;  /* 0x0000000203187825 */ /* 0x004fc800078e0208 */
[----:B------:R-:W-:Y:S01]  /*11c10*/  IMAD.WIDE R22, R15, 0x2, R8 ;  /* 0x000000020f167825 */ /* 0x000fe200078e0208 */
[----:B------:R1:W-:Y:S01]  /*11c20*/  @P3 STG.E.U16 desc[UR14][R24.64], R34 ;  /* 0x0000002218003986 */ /* 0x0003e2000c10150e */
[----:B------:R-:W-:Y:S01]  /*11c30*/  ISETP.GE.AND P3, PT, R0, UR4, PT ;  /* 0x0000000400007c0c */ /* 0x000fe2000bf66270 */
[----:B------:R-:W-:Y:S01]  /*11c40*/  ULDC UR4, c[0x0][0x228] ;  /* 0x00008a0000047ab9 */ /* 0x000fe20000000800 */
[----:B------:R-:W-:Y:S01]  /*11c50*/  VIADD R0, R10, 0x11 ;  /* 0x000000110a007836 */ /* 0x000fe20000000000 */
[----:B------:R-:W-:Y:S01]  /*11c60*/  ISETP.LT.AND P0, PT, R14, UR4, !P0 ;  /* 0x000000040e007c0c */ /* 0x000fe2000c701270 */
[----:B------:R-:W-:Y:S01]  /*11c70*/  ULDC UR4, c[0x0][0x22c] ;  /* 0x00008b0000047ab9 */ /* 0x000fe20000000800 */
[----:B-1----:R-:W-:-:S05]  /*11c80*/  PRMT R25, R34, 0x7632, R25 ;  /* 0x0000763222197816 */ /* 0x002fca0000000019 */
[----:B------:R1:W-:Y:S01]  /*11c90*/  @P6 STG.E.U16 desc[UR14][R20.64], R25 ;  /* 0x0000001914006986 */ /* 0x0003e2000c10150e */
[C---:B------:R-:W-:Y:S01]  /*11ca0*/  ISETP.LT.AND P6, PT, R11.reuse, UR10, !P4 ;  /* 0x0000000a0b007c0c */ /* 0x040fe2000e7c1270 */
[----:B------:R-:W-:Y:S02]  /*11cb0*/  ULDC UR10, c[0x0][0x228] ;  /* 0x00008a00000a7ab9 */ /* 0x000fe40000000800 */
[----:B------:R2:W-:Y:S01]  /*11cc0*/  @P2 STG.E.U16 desc[UR14][R22.64], R38 ;  /* 0x0000002616002986 */ /* 0x0005e2000c10150e */
[----:B------:R-:W-:Y:S01]  /*11cd0*/  ISETP.LT.AND P2, PT, R11, UR6, !P5 ;  /* 0x000000060b007c0c */ /* 0x000fe2000ef41270 */
[----:B------:R-:W-:Y:S01]  /*11ce0*/  ULDC UR6, c[0x0][0x228] ;  /* 0x00008a0000067ab9 */ /* 0x000fe20000000800 */
[C---:B------:R-:W-:Y:S01]  /*11cf0*/  ISETP.LT.AND P5, PT, R14.reuse, UR8, !P5 ;  /* 0x000000080e007c0c */ /* 0x040fe2000efa1270 */
[----:B------:R-:W-:Y:S01]  /*11d00*/  ULDC UR8, c[0x0][0x228] ;  /* 0x00008a0000087ab9 */ /* 0x000fe20000000800 */
[----:B------:R-:W-:Y:S01]  /*11d10*/  ISETP.LT.AND P4, PT, R14, UR6, !P4 ;  /* 0x000000060e007c0c */ /* 0x000fe2000e781270 */
[----:B------:R-:W-:Y:S01]  /*11d20*/  ULDC UR6, c[0x0][0x228] ;  /* 0x00008a0000067ab9 */ /* 0x000fe20000000800 */
[----:B-1----:R-:W-:Y:S01]  /*11d30*/  IMAD.WIDE R24, R15, 0x2, R12 ;  /* 0x000000020f187825 */ /* 0x002fe200078e020c */
[----:B------:R-:W-:-:S03]  /*11d40*/  PRMT R21, R38, 0x7632, R21 ;  /* 0x0000763226157816 */ /* 0x000fc60000000015 */
[----:B------:R-:W-:Y:S02]  /*11d50*/  VIADD R15, R15, UR26 ;  /* 0x0000001a0f0f7c36 */ /* 0x000fe40008000000 */
[----:B------:R1:W-:Y:S01]  /*11d60*/  @P0 STG.E.U16 desc[UR14][R24.64], R21 ;  /* 0x0000001518000986 */ /* 0x0003e2000c10150e */
[----:B------:R-:W-:Y:S01]  /*11d70*/  ISETP.GE.AND P0, PT, R0, UR4, PT ;  /* 0x0000000400007c0c */ /* 0x000fe2000bf06270 */
[C---:B------:R-:W-:Y:S01]  /*11d80*/  VIADD R3, R15.reuse, UR26 ;  /* 0x0000001a0f037c36 */ /* 0x040fe20008000000 */
[----:B------:R-:W-:Y:S01]  /*11d90*/  ULDC UR4, c[0x0][0x22c] ;  /* 0x00008b0000047ab9 */ /* 0x000fe20000000800 */
[----:B--2---:R-:W-:-:S04]  /*11da0*/  IMAD.WIDE R22, R15, 0x2, R12 ;  /* 0x000000020f167825 */ /* 0x004fc800078e020c */
[----:B------:R-:W-:-:S04]  /*11db0*/  IMAD.WIDE R26, R3, 0x2, R8 ;  /* 0x00000002031a7825 */ /* 0x000fc800078e0208 */
        /* <DEDUP_REMOVED lines=17> */
[----:B--2---:R-:W-:Y:S01]  /*11ed0*/  IMAD.WIDE R22, R15, 0x2, R8 ;  /* 0x000000020f167825 */ /* 0x004fe200078e0208 */
[----:B------:R-:W-:Y:S01]  /*11ee0*/  ULDC UR4, c[0x0][0x22c] ;  /* 0x00008b0000047ab9 */ /* 0x000fe20000000800 */
[----:B---3--:R-:W-:-:S02]  /*11ef0*/  PRMT R39, R39, 0x7632, R39 ;  /* 0x0000763227277816 */ /* 0x008fc40000000027 */
[----:B------:R-:W-:-:S03]  /*11f00*/  IMAD.WIDE R24, R15, 0x2, R12 ;  /* 0x000000020f187825 */ /* 0x000fc600078e020c */
[----:B------:R1:W-:Y:S01]  /*11f10*/  @P4 STG.E.U16 desc[UR14][R20.64], R39 ;  /* 0x0000002714004986 */ /* 0x0003e2000c10150e */
[----:B------:R-:W-:Y:S02]  /*11f20*/  VIADD R26, R10, 0x14 ;  /* 0x000000140a1a7836 */ /* 0x000fe40000000000 */
[----:B------:R-:W-:Y:S01]  /*11f30*/  VIADD R15, R15, UR26 ;  /* 0x0000001a0f0f7c36 */ /* 0x000fe20008000000 */
[----:B------:R2:W-:Y:S01]  /*11f40*/  @P6 STG.E.U16 desc[UR14][R22.64], R40 ;  /* 0x0000002816006986 */ /* 0x0005e2000c10150e */
[C---:B------:R-:W-:Y:S01]  /*11f50*/  ISETP.LT.AND P6, PT, R11.reuse, UR10, !P2 ;  /* 0x0000000a0b007c0c */ /* 0x040fe2000d7c1270 */
[----:B------:R-:W-:Y:S01]  /*11f60*/  ULDC UR10, c[0x0][0x228] ;  /* 0x00008a00000a7ab9 */ /* 0x000fe20000000800 */
[----:B------:R-:W-:Y:S01]  /*11f70*/  ISETP.GE.AND P4, PT, R26, UR4, PT ;  /* 0x000000041a007c0c */ /* 0x000fe2000bf86270 */
[----:B------:R3:W-:Y:S01]  /*11f80*/  @P3 STG.E.U16 desc[UR14][R24.64], R0 ;  /* 0x0000000018003986 */ /* 0x0007e2000c10150e */
[----:B------:R-:W-:Y:S01]  /*11f90*/  ISETP.LT.AND P3, PT, R11, UR6, !P0 ;  /* 0x000000060b007c0c */ /* 0x000fe2000c761270 */
[----:B------:R-:W-:Y:S01]  /*11fa0*/  ULDC UR4, c[0x0][0x248] ;  /* 0x0000920000047ab9 */ /* 0x000fe20000000800 */
[C---:B------:R-:W-:Y:S01]  /*11fb0*/  ISETP.LT.AND P0, PT, R14.reuse, UR8, !P0 ;  /* 0x000000080e007c0c */ /* 0x040fe2000c701270 */
[C---:B------:R-:W-:Y:S01]  /*11fc0*/  VIADD R3, R15.reuse, UR4 ;  /* 0x000000040f037c36 */ /* 0x040fe20008000000 */
[----:B------:R-:W-:Y:S01]  /*11fd0*/  ISETP.LT.AND P2, PT, R14, UR12, !P2 ;  /* 0x0000000c0e007c0c */ /* 0x000fe2000d741270 */
[C---:B-1----:R-:W-:Y:S01]  /*11fe0*/  IMAD.WIDE R20, R15.reuse, 0x2, R8 ;  /* 0x000000020f147825 */ /* 0x042fe200078e0208 */
[----:B------:R-:W-:Y:S01]  /*11ff0*/  ULDC UR4, c[0x0][0x22c] ;  /* 0x00008b0000047ab9 */ /* 0x000fe20000000800 */
[----:B------:R-:W-:Y:S01]  /*12000*/  ULDC UR8, c[0x0][0x228] ;  /* 0x00008a0000087ab9 */ /* 0x000fe20000000800 */
[----:B------:R-:W-:Y:S01]  /*12010*/  ULDC UR12, c[0x0][0x228] ;  /* 0x00008a00000c7ab9 */ /* 0x000fe20000000800 */
[----:B--2---:R-:W-:Y:S01]  /*12020*/  IMAD.WIDE R22, R15, 0x2, R12 ;  /* 0x000000020f167825 */ /* 0x004fe200078e020c */
[----:B------:R-:W-:Y:S01]  /*12030*/  PRMT R15, R88, 0x7632, R15 ;  /* 0x00007632580f7816 */ /* 0x000fe2000000000f */
[----:B------:R-:W-:-:S02]  /*12040*/  ULDC UR6, c[0x0][0x22c] ;  /* 0x00008b0000067ab9 */ /* 0x000fc40000000800 */
[C---:B---3--:R-:W-:Y:S01]  /*12050*/  IMAD.WIDE R24, R3.reuse, 0x2, R8 ;  /* 0x0000000203187825 */ /* 0x048fe200078e0208 */
[----:B------:R-:W-:Y:S03]  /*12060*/  @P3 STG.E.U16 desc[UR14][R20.64], R88 ;  /* 0x0000005814003986 */ /* 0x000fe6000c10150e */
[----:B------:R-:W-:Y:S01]  /*12070*/  VIADD R0, R10, 0x15 ;  /* 0x000000150a007836 */ /* 0x000fe20000000000 */
[----:B------:R1:W-:Y:S01]  /*12080*/  @P0 STG.E.U16 desc[UR14][R22.64], R15 ;  /* 0x0000000f16000986 */ /* 0x0003e2000c10150e */
[----:B------:R-:W-:-:S03]  /*12090*/  IMAD.WIDE R26, R3, 0x2, R12 ;  /* 0x00000002031a7825 */ /* 0x000fc600078e020c */
[----:B------:R2:W-:Y:S01]  /*120a0*/  @P6 STG.E.U16 desc[UR14][R24.64], R41 ;  /* 0x0000002918006986 */ /* 0x0005e2000c10150e */
[----:B------:R-:W-:Y:S01]  /*120b0*/  ISETP.GE.AND P3, PT, R0, UR4, PT ;  /* 0x0000000400007c0c */ /* 0x000fe2000bf66270 */
[----:B------:R-:W-:Y:S01]  /*120c0*/  ULDC UR4, c[0x0][0x248] ;  /* 0x0000920000047ab9 */ /* 0x000fe20000000800 */
[C---:B------:R-:W-:Y:S01]  /*120d0*/  ISETP.LT.AND P6, PT, R11.reuse, UR12, !P4 ;  /* 0x0000000c0b007c0c */ /* 0x040fe2000e7c1270 */
[----:B------:R3:W-:Y:S01]  /*120e0*/  @P2 STG.E.U16 desc[UR14][R26.64], R28 ;  /* 0x0000001c1a002986 */ /* 0x0007e2000c10150e */
[----:B------:R-:W-:Y:S01]  /*120f0*/  ISETP.LT.AND P2, PT, R11, UR8, !P5 ;  /* 0x000000080b007c0c */ /* 0x000fe2000ef41270 */
[----:B------:R-:W-:Y:S01]  /*12100*/  VIADD R3, R3, UR4 ;  /* 0x0000000403037c36 */ /* 0x000fe20008000000 */
[----:B------:R-:W-:Y:S01]  /*12110*/  ISETP.LT.AND P5, PT, R14, UR10, !P5 ;  /* 0x0000000a0e007c0c */ /* 0x000fe2000efa1270 */
[----:B------:R-:W-:Y:S01]  /*12120*/  ULDC UR4, c[0x0][0x248] ;  /* 0x0000920000047ab9 */ /* 0x000fe20000000800 */
[----:B------:R-:W-:Y:S01]  /*12130*/  VIADD R0, R10, 0x16 ;  /* 0x000000160a007836 */ /* 0x000fe20000000000 */
[----:B------:R-:W-:Y:S01]  /*12140*/  ULDC UR8, c[0x0][0x228] ;  /* 0x00008a0000087ab9 */ /* 0x000fe20000000800 */
[C---:B-1----:R-:W-:Y:S01]  /*12150*/  VIADD R15, R3.reuse, UR4 ;  /* 0x00000004030f7c36 */ /* 0x042fe20008000000 */
[----:B------:R-:W-:Y:S01]  /*12160*/  ULDC UR10, c[0x0][0x228] ;  /* 0x00008a00000a7ab9 */ /* 0x000fe20000000800 */
[C---:B------:R-:W-:Y:S01]  /*12170*/  IMAD.WIDE R20, R3.reuse, 0x2, R8 ;  /* 0x0000000203147825 */ /* 0x040fe200078e0208 */
[----:B------:R-:W-:Y:S01]  /*12180*/  ISETP.GE.AND P0, PT, R0, UR6, PT ;  /* 0x0000000600007c0c */ /* 0x000fe2000bf06270 */
[----:B------:R-:W-:Y:S01]  /*12190*/  ULDC UR4, c[0x0][0x22c] ;  /* 0x00008b0000047ab9 */ /* 0x000fe20000000800 */
[----:B------:R-:W-:Y:S01]  /*121a0*/  ULDC UR12, c[0x0][0x228] ;  /* 0x00008a00000c7ab9 */ /* 0x000fe20000000800 */
[----:B------:R-:W-:Y:S01]  /*121b0*/  IMAD.WIDE R22, R3, 0x2, R12 ;  /* 0x0000000203167825 */ /* 0x000fe200078e020c */
[----:B------:R-:W-:Y:S01]  /*121c0*/  PRMT R3, R89, 0x7632, R3 ;  /* 0x0000763259037816 */ /* 0x000fe20000000003 */
[----:B------:R-:W-:Y:S01]  /*121d0*/  @P2 STG.E.U16 desc[UR14][R20.64], R89 ;  /* 0x0000005914002986 */ /* 0x000fe2000c10150e */
[----:B------:R-:W-:Y:S01]  /*121e0*/  ISETP.LT.AND P4, PT, R14, UR8, !P4 ;  /* 0x000000080e007c0c */ /* 0x000fe2000e781270 */
[----:B--2---:R-:W-:Y:S01]  /*121f0*/  IMAD.WIDE R24, R15, 0x2, R8 ;  /* 0x000000020f187825 */ /* 0x004fe200078e0208 */
[----:B------:R-:W-:Y:S01]  /*12200*/  ULDC UR6, c[0x0][0x22c] ;  /* 0x00008b0000067ab9 */ /* 0x000fe20000000800 */
[----:B------:R1:W-:Y:S01]  /*12210*/  @P5 STG.E.U16 desc[UR14][R22.64], R3 ;  /* 0x0000000316005986 */ /* 0x0003e2000c10150e */
[----:B---3--:R-:W-:Y:S01]  /*12220*/  PRMT R28, R43, 0x7632, R28 ;  /* 0x000076322b1c7816 */ /* 0x008fe2000000001c */
[C---:B------:R-:W-:Y:S01]  /*12230*/  VIADD R0, R10.reuse, 0x17 ;  /* 0x000000170a007836 */ /* 0x040fe20000000000 */
[----:B------:R-:W-:Y:S01]  /*12240*/  ULDC UR8, c[0x0][0x22c] ;  /* 0x00008b0000087ab9 */ /* 0x000fe20000000800 */
[----:B------:R2:W-:Y:S01]  /*12250*/  @P6 STG.E.U16 desc[UR14][R24.64], R42 ;  /* 0x0000002a18006986 */ /* 0x0005e2000c10150e */
[----:B------:R-:W-:Y:S01]  /*12260*/  ISETP.LT.AND P6, PT, R11, UR10, !P3 ;  /* 0x0000000a0b007c0c */ /* 0x000fe2000dfc1270 */
[----:B------:R-:W-:Y:S01]  /*12270*/  VIADD R26, R10, 0x19 ;  /* 0x000000190a1a7836 */ /* 0x000fe20000000000 */
[----:B------:R-:W-:Y:S01]  /*12280*/  ISETP.GE.AND P2, PT, R0, UR4, PT ;  /* 0x0000000400007c0c */ /* 0x000fe2000bf46270 */
[----:B------:R-:W-:Y:S01]  /*12290*/  ULDC UR4, c[0x0][0x248] ;  /* 0x0000920000047ab9 */ /* 0x000fe20000000800 */
[----:B------:R-:W-:Y:S01]  /*122a0*/  ISETP.LT.AND P3, PT, R14, UR12, !P3 ;  /* 0x0000000c0e007c0c */ /* 0x000fe2000df61270 */
[----:B------:R-:W-:Y:S01]  /*122b0*/  VIADD R0, R10, 0x18 ;  /* 0x000000180a007836 */ /* 0x000fe20000000000 */
[----:B------:R-:W-:Y:S01]  /*122c0*/  ULDC UR10, c[0x0][0x228] ;  /* 0x00008a00000a7ab9 */ /* 0x000fe20000000800 */
[C---:B-1----:R-:W-:Y:S01]  /*122d0*/  VIADD R3, R15.reuse, UR4 ;  /* 0x000000040f037c36 */ /* 0x042fe20008000000 */
[----:B------:R-:W-:Y:S01]  /*122e0*/  ULDC UR4, c[0x0][0x22c] ;  /* 0x00008b0000047ab9 */ /* 0x000fe20000000800 */
[----:B------:R-:W-:Y:S01]  /*122f0*/  IMAD.WIDE R20, R15, 0x2, R12 ;  /* 0x000000020f147825 */ /* 0x000fe200078e020c */
[----:B------:R-:W-:Y:S01]  /*12300*/  ISETP.GE.AND P5, PT, R0, UR6, PT ;  /* 0x0000000600007c0c */ /* 0x000fe2000bfa6270 */
[----:B------:R-:W-:Y:S01]  /*12310*/  ULDC UR12, c[0x0][0x228] ;  /* 0x00008a00000c7ab9 */ /* 0x000fe20000000800 */
[----:B--2---:R-:W-:Y:S01]  /*12320*/  PRMT R42, R42, 0x7632, R42 ;  /* 0x000076322a2a7816 */ /* 0x004fe2000000002a */
[----:B------:R-:W-:Y:S01]  /*12330*/  IMAD.WIDE R22, R3, 0x2, R8 ;  /* 0x0000000203167825 */ /* 0x000fe200078e0208 */
[----:B------:R-:W-:Y:S01]  /*12340*/  PRMT R0, R90, 0x7632, R0 ;  /* 0x000076325a007816 */ /* 0x000fe20000000000 */
[----:B------:R-:W-:-:S02]  /*12350*/  ULDC UR6, c[0x0][0x248] ;  /* 0x0000920000067ab9 */ /* 0x000fc40000000800 */
[C---:B------:R-:W-:Y:S01]  /*12360*/  IMAD.WIDE R24, R3.reuse, 0x2, R12 ;  /* 0x0000000203187825 */ /* 0x040fe200078e020c */
[----:B------:R1:W-:Y:S01]  /*12370*/  @P4 STG.E.U16 desc[UR14][R20.64], R42 ;  /* 0x0000002a14004986 */ /* 0x0003e2000c10150e */
[----:B------:R-:W-:Y:S01]  /*12380*/  ISETP.GE.AND P4, PT, R26, UR4, PT ;  /* 0x000000041a007c0c */ /* 0x000fe2000bf86270 */
[----:B------:R-:W-:Y:S02]  /*12390*/  ULDC UR4, c[0x0][0x248] ;  /* 0x0000920000047ab9 */ /* 0x000fe40000000800 */
[----:B------:R2:W-:Y:S01]  /*123a0*/  @P6 STG.E.U16 desc[UR14][R22.64], R90 ;  /* 0x0000005a16006986 */ /* 0x0005e2000c10150e */
[----:B------:R-:W-:Y:S01]  /*123b0*/  VIADD R3, R3, UR4 ;  /* 0x0000000403037c36 */ /* 0x000fe20008000000 */
[C---:B------:R-:W-:Y:S01]  /*123c0*/  ISETP.LT.AND P6, PT, R11.reuse, UR16, !P2 ;  /* 0x000000100b007c0c */ /* 0x040fe2000d7c1270 */
[----:B------:R-:W-:Y:S01]  /*123d0*/  ULDC UR4, c[0x0][0x248] ;  /* 0x0000920000047ab9 */ /* 0x000fe20000000800 */
[----:B------:R3:W-:Y:S01]  /*123e0*/  @P3 STG.E.U16 desc[UR14][R24.64], R0 ;  /* 0x0000000018003986 */ /* 0x0007e2000c10150e */
[----:B------:R-:W-:Y:S01]  /*123f0*/  ISETP.LT.AND P3, PT, R11, UR10, !P0 ;  /* 0x0000000a0b007c0c */ /* 0x000fe2000c761270 */
[C---:B------:R-:W-:Y:S01]  /*12400*/  VIADD R15, R3.reuse, UR6 ;  /* 0x00000006030f7c36 */ /* 0x040fe20008000000 */
[C---:B------:R-:W-:Y:S01]  /*12410*/  ISETP.LT.AND P0, PT, R14.reuse, UR12, !P0 ;  /* 0x0000000c0e007c0c */ /* 0x040fe2000c701270 */
[C---:B-1----:R-:W-:Y:S01]  /*12420*/  IMAD.WIDE R20, R3.reuse, 0x2, R8 ;  /* 0x0000000203147825 */ /* 0x042fe200078e0208 */
[----:B------:R-:W-:Y:S01]  /*12430*/  ISETP.LT.AND P2, PT, R14, UR18, !P2 ;  /* 0x000000120e007c0c */ /* 0x000fe2000d741270 */
[----:B------:R-:W-:Y:S01]  /*12440*/  ULDC UR10, c[0x0][0x228] ;  /* 0x00008a00000a7ab9 */ /* 0x000fe20000000800 */
[----:B------:R-:W-:Y:S01]  /*12450*/  ULDC UR12, c[0x0][0x228] ;  /* 0x00008a00000c7ab9 */ /* 0x000fe20000000800 */
[----:B--2---:R-:W-:Y:S01]  /*12460*/  IMAD.WIDE R22, R3, 0x2, R12 ;  /* 0x0000000203167825 */ /* 0x004fe200078e020c */
[----:B------:R-:W-:Y:S01]  /*12470*/  PRMT R3, R91, 0x7632, R3 ;  /* 0x000076325b037816 */ /* 0x000fe20000000003 */
[----:B------:R-:W-:Y:S01]  /*12480*/  ULDC UR6, c[0x0][0x22c] ;  /* 0x00008b0000067ab9 */ /* 0x000fe20000000800 */
[----:B------:R-:W-:Y:S01]  /*12490*/  ULDC UR16, c[0x0][0x228] ;  /* 0x00008a0000107ab9 */ /* 0x000fe20000000800 */
[----:B---3--:R-:W-:Y:S01]  /*124a0*/  VIADD R0, R10, 0x1a ;  /* 0x0000001a0a007836 */ /* 0x008fe20000000000 */
[----:B------:R-:W-:Y:S01]  /*124b0*/  ULDC UR18, c[0x0][0x228] ;  /* 0x00008a0000127ab9 */ /* 0x000fe20000000800 */
[C---:B------:R-:W-:Y:S01]  /*124c0*/  IMAD.WIDE R24, R15.reuse, 0x2, R8 ;  /* 0x000000020f187825 */ /* 0x040fe200078e0208 */
[----:B------:R1:W-:Y:S02]  /*124d0*/  @P3 STG.E.U16 desc[UR14][R20.64], R43 ;  /* 0x0000002b14003986 */ /* 0x0003e4000c10150e */
[----:B------:R-:W-:Y:S01]  /*124e0*/  ISETP.GE.AND P3, PT, R0, UR8, PT ;  /* 0x0000000800007c0c */ /* 0x000fe2000bf66270 */
[----:B------:R-:W-:Y:S01]  /*124f0*/  IMAD.WIDE R26, R15, 0x2, R12 ;  /* 0x000000020f1a7825 */ /* 0x000fe200078e020c */
[----:B------:R2:W-:Y:S01]  /*12500*/  @P0 STG.E.U16 desc[UR14][R22.64], R28 ;  /* 0x0000001c16000986 */ /* 0x0005e2000c10150e */
[----:B------:R-:W-:-:S02]  /*12510*/  ULDC UR8, c[0x0][0x228] ;  /* 0x00008a0000087ab9 */ /* 0x000fc40000000800 */
[----:B------:R-:W-:Y:S01]  /*12520*/  VIADD R15, R15, UR4 ;  /* 0x000000040f0f7c36 */ /* 0x000fe20008000000 */
[----:B------:R-:W-:Y:S01]  /*12530*/  @P6 STG.E.U16 desc[UR14][R24.64], R91 ;  /* 0x0000005b18006986 */ /* 0x000fe2000c10150e */
[C---:B------:R-:W-:Y:S01]  /*12540*/  ISETP.LT.AND P6, PT, R11.reuse, UR12, !P4 ;  /* 0x0000000c0b007c0c */ /* 0x040fe2000e7c1270 */
        /* <DEDUP_REMOVED lines=8> */
[C---:B--2---:R-:W-:Y:S01]  /*125d0*/  IMAD.WIDE R22, R15.reuse, 0x2, R12 ;  /* 0x000000020f167825 */ /* 0x044fe200078e020c */
[----:B------:R-:W-:Y:S01]  /*125e0*/  ULDC UR10, c[0x0][0x228] ;  /* 0x00008a00000a7ab9 */ /* 0x000fe20000000800 */
[----:B------:R-:W-:Y:S01]  /*125f0*/  ULDC UR12, c[0x0][0x228] ;  /* 0x00008a00000c7ab9 */ /* 0x000fe20000000800 */
[----:B------:R-:W-:Y:S01]  /*12600*/  ISETP.LT.AND P4, PT, R14, UR8, !P4 ;  /* 0x000000080e007c0c */ /* 0x000fe2000e781270 */
[----:B------:R-:W-:Y:S01]  /*12610*/  VIADD R0, R10, 0x1c ;  /* 0x0000001c0a007836 */ /* 0x000fe20000000000 */
[----:B------:R-:W-:Y:S01]  /*12620*/  ULDC UR6, c[0x0][0x22c] ;  /* 0x00008b0000067ab9 */ /* 0x000fe20000000800 */
[----:B---3--:R-:W-:Y:S01]  /*12630*/  VIADD R3, R15, UR4 ;  /* 0x000000040f037c36 */ /* 0x008fe20008000000 */
[----:B------:R-:W-:Y:S01]  /*12640*/  PRMT R15, R92, 0x7632, R15 ;  /* 0x000076325c0f7816 */ /* 0x000fe2000000000f */
[----:B------:R1:W-:Y:S01]  /*12650*/  @P2 STG.E.U16 desc[UR14][R20.64], R92 ;  /* 0x0000005c14002986 */ /* 0x0003e2000c10150e */
[----:B------:R-:W-:Y:S01]  /*12660*/  ULDC UR4, c[0x0][0x22c] ;  /* 0x00008b0000047ab9 */ /* 0x000fe20000000800 */
[----:B------:R-:W-:Y:S01]  /*12670*/  IMAD.WIDE R24, R3, 0x2, R8 ;  /* 0x0000000203187825 */ /* 0x000fe200078e0208 */
[----:B------:R-:W-:Y:S01]  /*12680*/  ISETP.GE.AND P2, PT, R0, UR4, PT ;  /* 0x0000000400007c0c */ /* 0x000fe2000bf46270 */
[----:B------:R2:W-:Y:S01]  /*12690*/  @P5 STG.E.U16 desc[UR14][R22.64], R15 ;  /* 0x0000000f16005986 */ /* 0x0005e2000c10150e */
[----:B------:R-:W-:Y:S01]  /*126a0*/  ULDC UR4, c[0x0][0x248] ;  /* 0x0000920000047ab9 */ /* 0x000fe20000000800 */
[C---:B------:R-:W-:Y:S01]  /*126b0*/  VIADD R0, R10.reuse, 0x1d ;  /* 0x0000001d0a007836 */ /* 0x040fe20000000000 */
[----:B------:R-:W-:Y:S01]  /*126c0*/  ULDC UR8, c[0x0][0x228] ;  /* 0x00008a0000087ab9 */ /* 0x000fe20000000800 */
[----:B----4-:R3:W-:Y:S01]  /*126d0*/  @P6 STG.E.U16 desc[UR14][R24.64], R96 ;  /* 0x0000006018006986 */ /* 0x0107e2000c10150e */
[----:B------:R-:W-:Y:S01]  /*126e0*/  ISETP.LT.AND P6, PT, R11, UR10, !P3 ;  /* 0x0000000a0b007c0c */ /* 0x000fe2000dfc1270 */
[----:B------:R-:W-:Y:S01]  /*126f0*/  VIADD R26, R10, 0x1e ;  /* 0x0000001e0a1a7836 */ /* 0x000fe20000000000 */
[----:B------:R-:W-:Y:S01]  /*12700*/  ISETP.LT.AND P3, PT, R14, UR12, !P3 ;  /* 0x0000000c0e007c0c */ /* 0x000fe2000df61270 */
[----:B-1----:R-:W-:Y:S01]  /*12710*/  IMAD.WIDE R20, R3, 0x2, R12 ;  /* 0x0000000203147825 */ /* 0x002fe200078e020c */
[----:B------:R-:W-:Y:S01]  /*12720*/  ISETP.GE.AND P5, PT, R0, UR6, PT ;  /* 0x0000000600007c0c */ /* 0x000fe2000bfa6270 */
[----:B------:R-:W-:Y:S01]  /*12730*/  ULDC UR10, c[0x0][0x228] ;  /* 0x00008a00000a7ab9 */ /* 0x000fe20000000800 */
[----:B------:R-:W-:Y:S01]  /*12740*/  PRMT R0, R93, 0x7632, R0 ;  /* 0x000076325d007816 */ /* 0x000fe20000000000 */
[----:B--2---:R-:W-:Y:S01]  /*12750*/  VIADD R15, R3, UR4 ;  /* 0x00000004030f7c36 */ /* 0x004fe20008000000 */
[----:B------:R-:W-:Y:S01]  /*12760*/  ULDC UR4, c[0x0][0x22c] ;  /* 0x00008b0000047ab9 */ /* 0x000fe20000000800 */
[----:B------:R-:W-:Y:S01]  /*12770*/  ULDC UR12, c[0x0][0x228] ;  /* 0x00008a00000c7ab9 */ /* 0x000fe20000000800 */
[----:B------:R-:W-:Y:S01]  /*12780*/  ULDC UR6, c[0x0][0x248] ;  /* 0x0000920000067ab9 */ /* 0x000fe20000000800 */
[----:B---3--:R-:W-:Y:S01]  /*12790*/  PRMT R96, R96, 0x7632, R96 ;  /* 0x0000763260607816 */ /* 0x008fe20000000060 */
[----:B------:R-:W-:Y:S01]  /*127a0*/  IMAD.WIDE R22, R15, 0x2, R8 ;  /* 0x000000020f167825 */ /* 0x000fe200078e0208 */
[----:B------:R-:W-:-:S03]  /*127b0*/  PRMT R28, R94, 0x7632, R28 ;  /* 0x000076325e1c7816 */ /* 0x000fc6000000001c */
        /* <DEDUP_REMOVED lines=20> */
[----:B---3--:R-:W-:Y:S01]  /*12900*/  IMAD.WIDE R24, R3, 0x2, R8 ;  /* 0x0000000203187825 */ /* 0x008fe200078e0208 */
[----:B------:R-:W-:Y:S01]  /*12910*/  ULDC UR16, c[0x0][0x228] ;  /* 0x00008a0000107ab9 */ /* 0x000fe20000000800 */
[----:B------:R-:W-:Y:S02]  /*12920*/  @P3 STG.E.U16 desc[UR14][R20.64], R97 ;  /* 0x0000006114003986 */ /* 0x000fe4000c10150e */
[----:B------:R-:W-:-:S02]  /*12930*/  VIADD R0, R10, 0x1f ;  /* 0x0000001f0a007836 */ /* 0x000fc40000000000 */
[C---:B------:R-:W-:Y:S01]  /*12940*/  IMAD.WIDE R26, R3.reuse, 0x2, R12 ;  /* 0x00000002031a7825 */ /* 0x040fe200078e020c */
[----:B------:R1:W-:Y:S02]  /*12950*/  @P0 STG.E.U16 desc[UR14][R22.64], R15 ;  /* 0x0000000f16000986 */ /* 0x0003e4000c10150e */
[----:B------:R-:W-:Y:S01]  /*12960*/  ISETP.GE.AND P3, PT, R0, UR4, PT ;  /* 0x0000000400007c0c */ /* 0x000fe2000bf66270 */
[----:B------:R-:W-:Y:S01]  /*12970*/  ULDC UR4, c[0x0][0x248] ;  /* 0x0000920000047ab9 */ /* 0x000fe20000000800 */
[----:B------:R2:W-:Y:S01]  /*12980*/  @P6 STG.E.U16 desc[UR14][R24.64], R94 ;  /* 0x0000005e18006986 */ /* 0x0005e2000c10150e */
[----:B------:R-:W-:Y:S01]  /*12990*/  VIADD R3, R3, UR4 ;  /* 0x0000000403037c36 */ /* 0x000fe20008000000 */
[C---:B------:R-:W-:Y:S01]  /*129a0*/  ISETP.LT.AND P6, PT, R11.reuse, UR12, !P4 ;  /* 0x0000000c0b007c0c */ /* 0x040fe2000e7c1270 */
[----:B------:R-:W-:Y:S01]  /*129b0*/  ULDC UR4, c[0x0][0x248] ;  /* 0x0000920000047ab9 */ /* 0x000fe20000000800 */
[----:B------:R3:W-:Y:S01]  /*129c0*/  @P2 STG.E.U16 desc[UR14][R26.64], R28 ;  /* 0x0000001c1a002986 */ /* 0x0007e2000c10150e */
[----:B------:R-:W-:Y:S01]  /*129d0*/  ISETP.LT.AND P2, PT, R11, UR8, !P5 ;  /* 0x000000080b007c0c */ /* 0x000fe2000ef41270 */
[----:B------:R-:W-:Y:S01]  /*129e0*/  VIADD R0, R10, 0x20 ;  /* 0x000000200a007836 */ /* 0x000fe20000000000 */
[----:B------:R-:W-:Y:S01]  /*129f0*/  ISETP.LT.AND P5, PT, R14, UR10, !P5 ;  /* 0x0000000a0e007c0c */ /* 0x000fe2000efa1270 */
        /* <DEDUP_REMOVED lines=8> */
[----:B------:R-:W-:Y:S01]  /*12a80*/  ULDC UR12, c[0x0][0x228] ;  /* 0x00008a00000c7ab9 */ /* 0x000fe20000000800 */
[----:B------:R-:W-:Y:S01]  /*12a90*/  ISETP.LT.AND P4, PT, R14, UR8, !P4 ;  /* 0x000000080e007c0c */ /* 0x000fe2000e781270 */
[----:B--2---:R-:W-:Y:S01]  /*12aa0*/  IMAD.WIDE R24, R15, 0x2, R8 ;  /* 0x000000020f187825 */ /* 0x004fe200078e0208 */
[----:B------:R-:W-:Y:S01]  /*12ab0*/  @P2 STG.E.U16 desc[UR14][R20.64], R98 ;  /* 0x0000006214002986 */ /* 0x000fe2000c10150e */
[----:B------:R-:W-:Y:S01]  /*12ac0*/  ULDC UR6, c[0x0][0x22c] ;  /* 0x00008b0000067ab9 */ /* 0x000fe20000000800 */
[----:B------:R-:W-:Y:S01]  /*12ad0*/  ULDC UR8, c[0x0][0x228] ;  /* 0x00008a0000087ab9 */ /* 0x000fe20000000800 */
[C---:B------:R-:W-:Y:S01]  /*12ae0*/  VIADD R0, R10.reuse, 0x21 ;  /* 0x000000210a007836 */ /* 0x040fe20000000000 */
[----:B------:R1:W-:Y:S01]  /*12af0*/  @P5 STG.E.U16 desc[UR14][R22.64], R3 ;  /* 0x0000000316005986 */ /* 0x0003e2000c10150e */
[----:B---3--:R-:W-:Y:S01]  /*12b00*/  VIADD R26, R10, 0x23 ;  /* 0x000000230a1a7836 */ /* 0x008fe20000000000 */
[----:B-----5:R-:W-:-:S02]  /*12b10*/  PRMT R28, R104, 0x7632, R28 ;  /* 0x00007632681c7816 */ /* 0x020fc4000000001c */
[----:B------:R2:W-:Y:S01]  /*12b20*/  @P6 STG.E.U16 desc[UR14][R24.64], R95 ;  /* 0x0000005f18006986 */ /* 0x0005e2000c10150e */
[----:B------:R-:W-:Y:S01]  /*12b30*/  ISETP.LT.AND P6, PT, R11, UR10, !P3 ;  /* 0x0000000a0b007c0c */ /* 0x000fe2000dfc1270 */
[----:B------:R-:W-:Y:S01]  /*12b40*/  ULDC UR10, c[0x0][0x228] ;  /* 0x00008a00000a7ab9 */ /* 0x000fe20000000800 */
        /* <DEDUP_REMOVED lines=62> */
[----:B---3--:R-:W-:Y:S01]  /*12f30*/  PRMT R28, R103, 0x7632, R28 ;  /* 0x00007632671c7816 */ /* 0x008fe2000000001c */
[C---:B------:R-:W-:Y:S01]  /*12f40*/  VIADD R0, R10.reuse, 0x26 ;  /* 0x000000260a007836 */ /* 0x040fe20000000000 */
[----:B------:R1:W-:Y:S01]  /*12f50*/  @P5 STG.E.U16 desc[UR14][R22.64], R15 ;  /* 0x0000000f16005986 */ /* 0x0003e2000c10150e */
[----:B------:R-:W-:Y:S01]  /*12f60*/  VIADD R26, R10, 0x28 ;  /* 0x000000280a1a7836 */ /* 0x000fe20000000000 */
[----:B------:R-:W-:-:S02]  /*12f70*/  ULDC UR8, c[0x0][0x22c] ;  /* 0x00008b0000087ab9 */ /* 0x000fc40000000800 */
        /* <DEDUP_REMOVED lines=45> */
[----:B------:R3:W-:Y:S01]  /*13250*/  @P6 STG.E.U16 desc[UR14][R24.64], R103 ;  /* 0x0000006718006986 */ /* 0x0007e2000c10150e */
        /* <DEDUP_REMOVED lines=10> */
[----:B------:R-:W-:Y:S01]  /*13300*/  ULDC UR10, c[0x0][0x228] ;  /* 0x00008a00000a7ab9 */ /* 0x000fe20000000800 */
[----:B------:R-:W-:Y:S01]  /*13310*/  IMAD.WIDE R22, R3, 0x2, R12 ;  /* 0x0000000203167825 */ /* 0x000fe200078e020c */
[----:B------:R-:W-:Y:S01]  /*13320*/  PRMT R3, R107, 0x7632, R3 ;  /* 0x000076326b037816 */ /* 0x000fe20000000003 */
[----:B------:R-:W-:Y:S01]  /*13330*/  ULDC UR4, c[0x0][0x22c] ;  /* 0x00008b0000047ab9 */ /* 0x000fe20000000800 */
[----:B------:R-:W-:Y:S01]  /*13340*/  ULDC UR12, c[0x0][0x228] ;  /* 0x00008a00000c7ab9 */ /* 0x000fe20000000800 */
[----:B---3--:R-:W-:Y:S01]  /*13350*/  IMAD.WIDE R24, R15, 0x2, R8 ;  /* 0x000000020f187825 */ /* 0x008fe200078e0208 */
[----:B------:R-:W-:Y:S01]  /*13360*/  ISETP.LT.AND P4, PT, R14, UR8, !P4 ;  /* 0x000000080e007c0c */ /* 0x000fe2000e781270 */
[----:B------:R-:W-:Y:S01]  /*13370*/  @P2 STG.E.U16 desc[UR14][R20.64], R107 ;  /* 0x0000006b14002986 */ /* 0x000fe2000c10150e */
[----:B------:R-:W-:Y:S01]  /*13380*/  ULDC UR6, c[0x0][0x22c] ;  /* 0x00008b0000067ab9 */ /* 0x000fe20000000800 */
[C---:B------:R-:W-:Y:S01]  /*13390*/  VIADD R0, R10.reuse, 0x2b ;  /* 0x0000002b0a007836 */ /* 0x040fe20000000000 */
[----:B------:R-:W-:Y:S01]  /*133a0*/  ULDC UR8, c[0x0][0x228] ;  /* 0x00008a0000087ab9 */ /* 0x000fe20000000800 */
[----:B------:R1:W-:Y:S01]  /*133b0*/  @P5 STG.E.U16 desc[UR14][R22.64], R3 ;  /* 0x0000000316005986 */ /* 0x0003e2000c10150e */
[----:B----4-:R-:W-:Y:S01]  /*133c0*/  VIADD R26, R10, 0x2d ;  /* 0x0000002d0a1a7836 */ /* 0x010fe20000000000 */
[----:B------:R-:W-:-:S02]  /*133d0*/  PRMT R28, R141, 0x7632, R28 ;  /* 0x000076328d1c7816 */ /* 0x000fc4000000001c */
        /* <DEDUP_REMOVED lines=184> */
[----:B------:R-:W-:Y:S01]  /*13f60*/  @P6 STG.E.U16 desc[UR14][R24.64], R46 ;  /* 0x0000002e18006986 */ /* 0x000fe2000c10150e */
        /* <DEDUP_REMOVED lines=14> */
[----:B------:R-:W-:Y:S01]  /*14050*/  ULDC UR12, c[0x0][0x228] ;  /* 0x00008a00000c7ab9 */ /* 0x000fe20000000800 */
[----:B--2---:R-:W-:Y:S01]  /*14060*/  PRMT R26, R111, 0x7632, R26 ;  /* 0x000076326f1a7816 */ /* 0x004fe2000000001a */
[----:B------:R-:W-:Y:S01]  /*14070*/  ULDC UR6, c[0x0][0x22c] ;  /* 0x00008b0000067ab9 */ /* 0x000fe20000000800 */
[----:B------:R-:W-:Y:S01]  /*14080*/  IMAD.WIDE R24, R3, 0x2, R8 ;  /* 0x0000000203187825 */ /* 0x000fe200078e0208 */
[----:B------:R1:W-:Y:S01]  /*14090*/  @P2 STG.E.U16 desc[UR14][R20.64], R111 ;  /* 0x0000006f14002986 */ /* 0x0003e2000c10150e */
[----:B------:R-:W-:Y:S01]  /*140a0*/  ISETP.LT.AND P4, PT, R14, UR8, !P4 ;  /* 0x000000080e007c0c */ /* 0x000fe2000e781270 */
[----:B------:R-:W-:Y:S01]  /*140b0*/  ULDC UR8, c[0x0][0x228] ;  /* 0x00008a0000087ab9 */ /* 0x000fe20000000800 */
[----:B------:R-:W-:Y:S01]  /*140c0*/  VIADD R0, R10, 0x3a ;  /* 0x0000003a0a007836 */ /* 0x000fe20000000000 */
[----:B------:R-:W-:Y:S01]  /*140d0*/  @P5 STG.E.U16 desc[UR14][R22.64], R26 ;  /* 0x0000001a16005986 */ /* 0x000fe2000c10150e */
[----:B------:R-:W-:-:S03]  /*140e0*/  PRMT R28, R113, 0x7632, R28 ;  /* 0x00007632711c7816 */ /* 0x000fc6000000001c */
        /* <DEDUP_REMOVED lines=8> */
[C---:B------:R-:W-:Y:S01]  /*14170*/  VIADD R15, R3.reuse, UR4 ;  /* 0x00000004030f7c36 */ /* 0x040fe20008000000 */
[----:B------:R-:W-:Y:S01]  /*14180*/  ULDC UR4, c[0x0][0x22c] ;  /* 0x00008b0000047ab9 */ /* 0x000fe20000000800 */
[----:B-1----:R-:W-:Y:S01]  /*14190*/  IMAD.WIDE R20, R3, 0x2, R12 ;  /* 0x0000000203147825 */ /* 0x002fe200078e020c */
[----:B------:R-:W-:Y:S01]  /*141a0*/  ISETP.GE.AND P5, PT, R0, UR6, PT ;  /* 0x0000000600007c0c */ /* 0x000fe2000bfa6270 */
[----:B------:R-:W-:Y:S01]  /*141b0*/  ULDC UR6, c[0x0][0x248] ;  /* 0x0000920000067ab9 */ /* 0x000fe20000000800 */
[----:B--2---:R-:W-:Y:S01]  /*141c0*/  PRMT R47, R47, 0x7632, R47 ;  /* 0x000076322f2f7816 */ /* 0x004fe2000000002f */
[----:B------:R-:W-:Y:S01]  /*141d0*/  IMAD.WIDE R22, R15, 0x2, R8 ;  /* 0x000000020f167825 */ /* 0x000fe200078e0208 */
[----:B------:R-:W-:-:S03]  /*141e0*/  PRMT R0, R112, 0x7632, R0 ;  /* 0x0000763270007816 */ /* 0x000fc60000000000 */
        /* <DEDUP_REMOVED lines=10> */
[C---:B------:R-:W-:Y:S01]  /*14290*/  ISETP.LT.AND P0, PT, R14.reuse, UR10, !P0 ;  /* 0x0000000a0e007c0c */ /* 0x040fe2000c701270 */
[----:B------:R-:W-:Y:S01]  /*142a0*/  ULDC UR4, c[0x0][0x22c] ;  /* 0x00008b0000047ab9 */ /* 0x000fe20000000800 */
[----:B------:R-:W-:Y:S01]  /*142b0*/  ISETP.LT.AND P2, PT, R14, UR16, !P2 ;  /* 0x000000100e007c0c */ /* 0x000fe2000d741270 */
[C---:B------:R-:W-:Y:S01]  /*142c0*/  VIADD R3, R15.reuse, UR6 ;  /* 0x000000060f037c36 */ /* 0x040fe20008000000 */
[----:B------:R-:W-:Y:S01]  /*142d0*/  ULDC UR8, c[0x0][0x228] ;  /* 0x00008a0000087ab9 */ /* 0x000fe20000000800 */
[C---:B-1----:R-:W-:Y:S01]  /*142e0*/  IMAD.WIDE R20, R15.reuse, 0x2, R8 ;  /* 0x000000020f147825 */ /* 0x042fe200078e0208 */
[----:B------:R-:W-:Y:S01]  /*142f0*/  ULDC UR10, c[0x0][0x228] ;  /* 0x00008a00000a7ab9 */ /* 0x000fe20000000800 */
[----:B------:R-:W-:Y:S01]  /*14300*/  ULDC UR12, c[0x0][0x228] ;  /* 0x00008a00000c7ab9 */ /* 0x000fe20000000800 */
[----:B------:R-:W-:Y:S01]  /*14310*/  ULDC UR6, c[0x0][0x22c] ;  /* 0x00008b0000067ab9 */ /* 0x000fe20000000800 */
[----:B--2---:R-:W-:Y:S01]  /*14320*/  IMAD.WIDE R22, R15, 0x2, R12 ;  /* 0x000000020f167825 */ /* 0x004fe200078e020c */
[----:B------:R-:W-:Y:S01]  /*14330*/  PRMT R15, R48, 0x7632, R15 ;  /* 0x00007632300f7816 */ /* 0x000fe2000000000f */
[----:B------:R-:W-:Y:S01]  /*14340*/  @P3 STG.E.U16 desc[UR14][R20.64], R48 ;  /* 0x0000003014003986 */ /* 0x000fe2000c10150e */
[----:B------:R-:W-:Y:S01]  /*14350*/  ULDC UR16, c[0x0][0x228] ;  /* 0x00008a0000107ab9 */ /* 0x000fe20000000800 */
[----:B---3--:R-:W-:-:S02]  /*14360*/  IMAD.WIDE R24, R3, 0x2, R8 ;  /* 0x0000000203187825 */ /* 0x008fc400078e0208 */
[----:B------:R1:W-:Y:S02]  /*14370*/  @P0 STG.E.U16 desc[UR14][R22.64], R15 ;  /* 0x0000000f16000986 */ /* 0x0003e4000c10150e */
[----:B------:R-:W-:Y:S02]  /*14380*/  VIADD R0, R10, 0x3d ;  /* 0x0000003d0a007836 */ /* 0x000fe40000000000 */
[----:B------:R-:W-:Y:S01]  /*14390*/  IMAD.WIDE R26, R3, 0x2, R12 ;  /* 0x00000002031a7825 */ /* 0x000fe200078e020c */
[----:B------:R2:W-:Y:S01]  /*143a0*/  @P6 STG.E.U16 desc[UR14][R24.64], R113 ;  /* 0x0000007118006986 */ /* 0x0005e2000c10150e */
[C---:B------:R-:W-:Y:S01]  /*143b0*/  ISETP.LT.AND P6, PT, R11.reuse, UR12, !P4 ;  /* 0x0000000c0b007c0c */ /* 0x040fe2000e7c1270 */
[----:B------:R-:W-:Y:S01]  /*143c0*/  ULDC UR12, c[0x0][0x228] ;  /* 0x00008a00000c7ab9 */ /* 0x000fe20000000800 */
[----:B------:R-:W-:Y:S01]  /*143d0*/  ISETP.GE.AND P3, PT, R0, UR4, PT ;  /* 0x0000000400007c0c */ /* 0x000fe2000bf66270 */
[----:B------:R3:W-:Y:S01]  /*143e0*/  @P2 STG.E.U16 desc[UR14][R26.64], R28 ;  /* 0x0000001c1a002986 */ /* 0x0007e2000c10150e */
[----:B------:R-:W-:Y:S01]  /*143f0*/  ULDC UR4, c[0x0][0x248] ;  /* 0x0000920000047ab9 */ /* 0x000fe20000000800 */
        /* <DEDUP_REMOVED lines=11> */
[----:B------:R-:W-:Y:S01]  /*144b0*/  ISETP.LT.AND P4, PT, R14, UR8, !P4 ;  /* 0x000000080e007c0c */ /* 0x000fe2000e781270 */
[----:B------:R-:W-:Y:S01]  /*144c0*/  IMAD.WIDE R22, R3, 0x2, R12 ;  /* 0x0000000203167825 */ /* 0x000fe200078e020c */
[----:B------:R-:W-:Y:S01]  /*144d0*/  PRMT R3, R49, 0x7632, R3 ;  /* 0x0000763231037816 */ /* 0x000fe20000000003 */
[----:B------:R-:W-:Y:S01]  /*144e0*/  @P2 STG.E.U16 desc[UR14][R20.64], R49 ;  /* 0x0000003114002986 */ /* 0x000fe2000c10150e */
[----:B------:R-:W-:Y:S01]  /*144f0*/  ULDC UR6, c[0x0][0x22c] ;  /* 0x00008b0000067ab9 */ /* 0x000fe20000000800 */
[----:B--2---:R-:W-:Y:S01]  /*14500*/  IMAD.WIDE R24, R15, 0x2, R8 ;  /* 0x000000020f187825 */ /* 0x004fe200078e0208 */
[----:B---3--:R-:W-:Y:S01]  /*14510*/  PRMT R28, R115, 0x7632, R28 ;  /* 0x00007632731c7816 */ /* 0x008fe2000000001c */
[----:B------:R1:W-:Y:S01]  /*14520*/  @P5 STG.E.U16 desc[UR14][R22.64], R3 ;  /* 0x0000000316005986 */ /* 0x0003e2000c10150e */
[----:B------:R-:W-:Y:S01]  /*14530*/  ULDC UR8, c[0x0][0x22c] ;  /* 0x00008b0000087ab9 */ /* 0x000fe20000000800 */
[----:B------:R-:W-:-:S02]  /*14540*/  VIADD R0, R10, 0x3f ;  /* 0x0000003f0a007836 */ /* 0x000fc40000000000 */
        /* <DEDUP_REMOVED lines=72> */
[----:B------:R3:W-:Y:S01]  /*149d0*/  @P6 STG.E.U16 desc[UR14][R24.64], R52 ;  /* 0x0000003418006986 */ /* 0x0007e2000c10150e */
        /* <DEDUP_REMOVED lines=36> */
[----:B------:R-:W-:Y:S01]  /*14c20*/  IMAD.WIDE R24, R3, 0x2, R8 ;  /* 0x0000000203187825 */ /* 0x000fe200078e0208 */
[----:B------:R1:W-:Y:S02]  /*14c30*/  @P3 STG.E.U16 desc[UR14][R20.64], R53 ;  /* 0x0000003514003986 */ /* 0x0003e4000c10150e */
[----:B------:R-:W-:Y:S01]  /*14c40*/  ISETP.GE.AND P3, PT, R0, UR4, PT ;  /* 0x0000000400007c0c */ /* 0x000fe2000bf66270 */
[----:B------:R-:W-:Y:S01]  /*14c50*/  ULDC UR4, c[0x0][0x248] ;  /* 0x0000920000047ab9 */ /* 0x000fe20000000800 */
[----:B------:R2:W-:Y:S01]  /*14c60*/  @P0 STG.E.U16 desc[UR14][R22.64], R15 ;  /* 0x0000000f16000986 */ /* 0x0005e2000c10150e */
[----:B------:R-:W-:Y:S01]  /*14c70*/  ISETP.LT.AND P0, PT, R11, UR8, !P5 ;  /* 0x000000080b007c0c */ /* 0x000fe2000ef01270 */
[----:B------:R-:W-:Y:S01]  /*14c80*/  IMAD.WIDE R26, R3, 0x2, R12 ;  /* 0x00000002031a7825 */ /* 0x000fe200078e020c */
[----:B------:R-:W-:Y:S01]  /*14c90*/  ISETP.LT.AND P5, PT, R14, UR10, !P5 ;  /* 0x0000000a0e007c0c */ /* 0x000fe2000efa1270 */
[----:B------:R3:W-:Y:S01]  /*14ca0*/  @P6 STG.E.U16 desc[UR14][R24.64], R118 ;  /* 0x0000007618006986 */ /* 0x0007e2000c10150e */
[----:B------:R-:W-:Y:S01]  /*14cb0*/  ISETP.LT.AND P6, PT, R11, UR12, !P4 ;  /* 0x0000000c0b007c0c */ /* 0x000fe2000e7c1270 */
[----:B------:R-:W-:Y:S01]  /*14cc0*/  VIADD R3, R3, UR4 ;  /* 0x0000000403037c36 */ /* 0x000fe20008000000 */
[----:B------:R-:W-:Y:S01]  /*14cd0*/  ULDC UR4, c[0x0][0x248] ;  /* 0x0000920000047ab9 */ /* 0x000fe20000000800 */
[----:B------:R-:W-:Y:S01]  /*14ce0*/  VIADD R0, R10, 0x48 ;  /* 0x000000480a007836 */ /* 0x000fe20000000000 */
[----:B------:R-:W-:Y:S01]  /*14cf0*/  @P2 STG.E.U16 desc[UR14][R26.64], R28 ;  /* 0x0000001c1a002986 */ /* 0x000fe2000c10150e */
[C---:B-1----:R-:W-:Y:S01]  /*14d00*/  IMAD.WIDE R20, R3.reuse, 0x2, R8 ;  /* 0x0000000203147825 */ /* 0x042fe200078e0208 */
[----:B------:R-:W-:Y:S01]  /*14d10*/  ULDC UR8, c[0x0][0x228] ;  /* 0x00008a0000087ab9 */ /* 0x000fe20000000800 */
[----:B------:R-:W-:Y:S01]  /*14d20*/  ULDC UR10, c[0x0][0x228] ;  /* 0x00008a00000a7ab9 */ /* 0x000fe20000000800 */
[----:B------:R-:W-:Y:S01]  /*14d30*/  ISETP.GE.AND P2, PT, R0, UR6, PT ;  /* 0x0000000600007c0c */ /* 0x000fe2000bf46270 */
[C---:B--2---:R-:W-:Y:S01]  /*14d40*/  VIADD R15, R3.reuse, UR4 ;  /* 0x00000004030f7c36 */ /* 0x044fe20008000000 */
[----:B------:R1:W-:Y:S01]  /*14d50*/  @P0 STG.E.U16 desc[UR14][R20.64], R54 ;  /* 0x0000003614000986 */ /* 0x0003e2000c10150e */
[----:B------:R-:W-:Y:S01]  /*14d60*/  IMAD.WIDE R22, R3, 0x2, R12 ;  /* 0x0000000203167825 */ /* 0x000fe200078e020c */
[----:B------:R-:W-:Y:S01]  /*14d70*/  PRMT R3, R54, 0x7632, R3 ;  /* 0x0000763236037816 */ /* 0x000fe20000000003 */
[----:B------:R-:W-:Y:S01]  /*14d80*/  ULDC UR4, c[0x0][0x22c] ;  /* 0x00008b0000047ab9 */ /* 0x000fe20000000800 */
[----:B------:R-:W-:Y:S01]  /*14d90*/  ISETP.LT.AND P4, PT, R14, UR8, !P4 ;  /* 0x000000080e007c0c */ /* 0x000fe2000e781270 */
[----:B------:R-:W-:Y:S01]  /*14da0*/  VIADD R0, R10, 0x49 ;  /* 0x000000490a007836 */ /* 0x000fe20000000000 */
[----:B------:R-:W-:Y:S01]  /*14db0*/  ULDC UR12, c[0x0][0x228] ;  /* 0x00008a00000c7ab9 */ /* 0x000fe20000000800 */
[----:B---3--:R-:W-:Y:S01]  /*14dc0*/  IMAD.WIDE R24, R15, 0x2, R8 ;  /* 0x000000020f187825 */ /* 0x008fe200078e0208 */
[----:B------:R2:W-:Y:S01]  /*14dd0*/  @P5 STG.E.U16 desc[UR14][R22.64], R3 ;  /* 0x0000000316005986 */ /* 0x0005e2000c10150e */
[----:B------:R-:W-:Y:S01]  /*14de0*/  ISETP.LT.AND P5, PT, R11, UR10, !P3 ;  /* 0x0000000a0b007c0c */ /* 0x000fe2000dfa1270 */
[----:B------:R-:W-:Y:S01]  /*14df0*/  ULDC UR6, c[0x0][0x22c] ;  /* 0x00008b0000067ab9 */ /* 0x000fe20000000800 */
[----:B------:R-:W-:Y:S01]  /*14e00*/  ISETP.GE.AND P0, PT, R0, UR4, PT ;  /* 0x0000000400007c0c */ /* 0x000fe2000bf06270 */
[----:B------:R3:W-:Y:S01]  /*14e10*/  @P6 STG.E.U16 desc[UR14][R24.64], R119 ;  /* 0x0000007718006986 */ /* 0x0007e2000c10150e */
[----:B------:R-:W-:Y:S01]  /*14e20*/  ULDC UR4, c[0x0][0x248] ;  /* 0x0000920000047ab9 */ /* 0x000fe20000000800 */
[----:B------:R-:W-:Y:S01]  /*14e30*/  ISETP.LT.AND P6, PT, R14, UR12, !P3 ;  /* 0x0000000c0e007c0c */ /* 0x000fe2000dfc1270 */
[----:B------:R-:W-:Y:S01]  /*14e40*/  VIADD R0, R10, 0x4a ;  /* 0x0000004a0a007836 */ /* 0x000fe20000000000 */
[----:B------:R-:W-:Y:S01]  /*14e50*/  ULDC UR8, c[0x0][0x228] ;  /* 0x00008a0000087ab9 */ /* 0x000fe20000000800 */
[C---:B-1----:R-:W-:Y:S01]  /*14e60*/  IMAD.WIDE R20, R15.reuse, 0x2, R12 ;  /* 0x000000020f147825 */ /* 0x042fe200078e020c */
[----:B------:R-:W-:Y:S01]  /*14e70*/  ULDC UR10, c[0x0][0x228] ;  /* 0x00008a00000a7ab9 */ /* 0x000fe20000000800 */
[----:B------:R-:W-:Y:S01]  /*14e80*/  ULDC UR12, c[0x0][0x228] ;  /* 0x00008a00000c7ab9 */ /* 0x000fe20000000800 */
[----:B------:R-:W-:Y:S01]  /*14e90*/  ISETP.GE.AND P3, PT, R0, UR6, PT ;  /* 0x0000000600007c0c */ /* 0x000fe2000bf66270 */
[----:B--2---:R-:W-:Y:S01]  /*14ea0*/  VIADD R3, R15, UR4 ;  /* 0x000000040f037c36 */ /* 0x004fe20008000000 */
[----:B------:R-:W-:Y:S01]  /*14eb0*/  PRMT R0, R55, 0x7632, R0 ;  /* 0x0000763237007816 */ /* 0x000fe20000000000 */
[----:B------:R-:W-:Y:S01]  /*14ec0*/  VIADD R26, R10, 0x4b ;  /* 0x0000004b0a1a7836 */ /* 0x000fe20000000000 */
[----:B---3--:R-:W-:Y:S01]  /*14ed0*/  PRMT R119, R119, 0x7632, R119 ;  /* 0x0000763277777816 */ /* 0x008fe20000000077 */
[C---:B------:R-:W-:Y:S01]  /*14ee0*/  IMAD.WIDE R22, R3.reuse, 0x2, R8 ;  /* 0x0000000203167825 */ /* 0x040fe200078e0208 */
[----:B------:R-:W-:Y:S01]  /*14ef0*/  ULDC UR4, c[0x0][0x22c] ;  /* 0x00008b0000047ab9 */ /* 0x000fe20000000800 */
[----:B------:R-:W-:Y:S01]  /*14f00*/  ULDC UR6, c[0x0][0x248] ;  /* 0x0000920000067ab9 */ /* 0x000fe20000000800 */
[----:B------:R-:W-:Y:S01]  /*14f10*/  PRMT R28, R56, 0x7632, R28 ;  /* 0x00007632381c7816 */ /* 0x000fe2000000001c */
[----:B------:R-:W-:Y:S01]  /*14f20*/  IMAD.WIDE R24, R3, 0x2, R12 ;  /* 0x0000000203187825 */ /* 0x000fe200078e020c */
[----:B------:R1:W-:Y:S01]  /*14f30*/  @P4 STG.E.U16 desc[UR14][R20.64], R119 ;  /* 0x0000007714004986 */ /* 0x0003e2000c10150e */
[----:B------:R-:W-:Y:S01]  /*14f40*/  ISETP.GE.AND P4, PT, R26, UR4, PT ;  /* 0x000000041a007c0c */ /* 0x000fe2000bf86270 */
[----:B------:R-:W-:-:S02]  /*14f50*/  ULDC UR4, c[0x0][0x248] ;  /* 0x0000920000047ab9 */ /* 0x000fc40000000800 */
[----:B------:R2:W-:Y:S01]  /*14f60*/  @P5 STG.E.U16 desc[UR14][R22.64], R55 ;  /* 0x0000003716005986 */ /* 0x0005e2000c10150e */
[----:B------:R-:W-:Y:S01]  /*14f70*/  ISETP.LT.AND P5, PT, R11, UR8, !P2 ;  /* 0x000000080b007c0c */ /* 0x000fe2000d7a1270 */
[----:B------:R-:W-:Y:S01]  /*14f80*/  VIADD R3, R3, UR4 ;  /* 0x0000000403037c36 */ /* 0x000fe20008000000 */
[C---:B------:R-:W-:Y:S01]  /*14f90*/  ISETP.LT.AND P2, PT, R14.reuse, UR10, !P2 ;  /* 0x0000000a0e007c0c */ /* 0x040fe2000d741270 */
[----:B------:R3:W-:Y:S01]  /*14fa0*/  @P6 STG.E.U16 desc[UR14][R24.64], R0 ;  /* 0x0000000018006986 */ /* 0x0007e2000c10150e */
[----:B------:R-:W-:Y:S01]  /*14fb0*/  ISETP.LT.AND P6, PT, R11, UR12, !P0 ;  /* 0x0000000c0b007c0c */ /* 0x000fe2000c7c1270 */
        /* <DEDUP_REMOVED lines=10> */
[----:B---3--:R-:W-:Y:S01]  /*15060*/  VIADD R0, R10, 0x4c ;  /* 0x0000004c0a007836 */ /* 0x008fe20000000000 */
[----:B------:R-:W-:Y:S01]  /*15070*/  ULDC UR6, c[0x0][0x22c] ;  /* 0x00008b0000067ab9 */ /* 0x000fe20000000800 */
[----:B------:R-:W-:Y:S01]  /*15080*/  IMAD.WIDE R24, R15, 0x2, R8 ;  /* 0x000000020f187825 */ /* 0x000fe200078e0208 */
[----:B------:R1:W-:Y:S01]  /*15090*/  @P2 STG.E.U16 desc[UR14][R22.64], R3 ;  /* 0x0000000316002986 */ /* 0x0003e2000c10150e */
[----:B------:R-:W-:Y:S01]  /*150a0*/  ISETP.LT.AND P2, PT, R11, UR8, !P3 ;  /* 0x000000080b007c0c */ /* 0x000fe2000df41270 */
[----:B------:R-:W-:Y:S01]  /*150b0*/  ULDC UR8, c[0x0][0x228] ;  /* 0x00008a0000087ab9 */ /* 0x000fe20000000800 */
[----:B------:R-:W-:Y:S01]  /*150c0*/  ISETP.GE.AND P5, PT, R0, UR4, PT ;  /* 0x0000000400007c0c */ /* 0x000fe2000bfa6270 */
[----:B------:R-:W-:Y:S01]  /*150d0*/  ULDC UR4, c[0x0][0x248] ;  /* 0x0000920000047ab9 */ /* 0x000fe20000000800 */
[C---:B------:R-:W-:Y:S01]  /*150e0*/  IMAD.WIDE R26, R15.reuse, 0x2, R12 ;  /* 0x000000020f1a7825 */ /* 0x040fe200078e020c */
[----:B------:R2:W-:Y:S01]  /*150f0*/  @P6 STG.E.U16 desc[UR14][R24.64], R56 ;  /* 0x0000003818006986 */ /* 0x0005e2000c10150e */
[----:B------:R-:W-:Y:S01]  /*15100*/  ISETP.LT.AND P3, PT, R14, UR10, !P3 ;  /* 0x0000000a0e007c0c */ /* 0x000fe2000df61270 */
[----:B------:R-:W-:Y:S01]  /*15110*/  ULDC UR10, c[0x0][0x228] ;  /* 0x00008a00000a7ab9 */ /* 0x000fe20000000800 */
[----:B------:R-:W-:Y:S01]  /*15120*/  VIADD R15, R15, UR4 ;  /* 0x000000040f0f7c36 */ /* 0x000fe20008000000 */
[----:B------:R-:W-:Y:S01]  /*15130*/  ISETP.LT.AND P6, PT, R11, UR12, !P4 ;  /* 0x0000000c0b007c0c */ /* 0x000fe2000e7c1270 */
[----:B------:R-:W-:Y:S01]  /*15140*/  ULDC UR4, c[0x0][0x248] ;  /* 0x0000920000047ab9 */ /* 0x000fe20000000800 */
[----:B------:R-:W-:Y:S01]  /*15150*/  VIADD R0, R10, 0x4d ;  /* 0x0000004d0a007836 */ /* 0x000fe20000000000 */
[----:B------:R3:W-:Y:S01]  /*15160*/  @P0 STG.E.U16 desc[UR14][R26.64], R28 ;  /* 0x0000001c1a000986 */ /* 0x0007e2000c10150e */
        /* <DEDUP_REMOVED lines=403> */
[----:B---3--:R-:W-:-:S02]  /*16aa0*/  VIADD R0, R10, 0x6a ;  /* 0x0000006a0a007836 */ /* 0x008fc40000000000 */
[C---:B------:R-:W-:Y:S01]  /*16ab0*/  IMAD.WIDE R24, R15.reuse, 0x2, R8 ;  /* 0x000000020f187825 */ /* 0x040fe200078e0208 */
[----:B------:R1:W-:Y:S02]  /*16ac0*/  @P5 STG.E.U16 desc[UR14][R20.64], R71 ;  /* 0x0000004714005986 */ /* 0x0003e4000c10150e */
[----:B------:R-:W-:Y:S01]  /*16ad0*/  ISETP.GE.AND P5, PT, R0, UR8, PT ;  /* 0x0000000800007c0c */ /* 0x000fe2000bfa6270 */
[C---:B------:R-:W-:Y:S01]  /*16ae0*/  IMAD.WIDE R26, R15.reuse, 0x2, R12 ;  /* 0x000000020f1a7825 */ /* 0x040fe200078e020c */
[----:B------:R2:W-:Y:S01]  /*16af0*/  @P0 STG.E.U16 desc[UR14][R22.64], R28 ;  /* 0x0000001c16000986 */ /* 0x0005e2000c10150e */
[----:B------:R-:W-:Y:S02]  /*16b00*/  ULDC UR8, c[0x0][0x228] ;  /* 0x00008a0000087ab9 */ /* 0x000fe40000000800 */
        /* <DEDUP_REMOVED lines=27> */
[----:B0-----:R0:W-:Y:S01]  /*16cc0*/  @P6 STG.E.U16 desc[UR14][R24.64], R72 ;  /* 0x0000004818006986 */ /* 0x0011e2000c10150e */
        /* <DEDUP_REMOVED lines=11> */
[----:B0-----:R-:W-:Y:S01]  /*16d80*/  PRMT R72, R72, 0x7632, R72 ;  /* 0x0000763248487816 */ /* 0x001fe20000000048 */
        /* <DEDUP_REMOVED lines=14> */
[C---:B0-----:R-:W-:Y:S01]  /*16e70*/  IMAD.WIDE R20, R15.reuse, 0x2, R8 ;  /* 0x000000020f147825 */ /* 0x041fe200078e0208 */
[----:B------:R-:W-:Y:S01]  /*16e80*/  ISETP.LT.AND P2, PT, R14, UR16, !P2 ;  /* 0x000000100e007c0c */ /* 0x000fe2000d741270 */
[----:B------:R-:W-:Y:S01]  /*16e90*/  ULDC UR8, c[0x0][0x228] ;  /* 0x00008a0000087ab9 */ /* 0x000fe20000000800 */
[----:B------:R-:W-:Y:S01]  /*16ea0*/  ULDC UR10, c[0x0][0x228] ;  /* 0x00008a00000a7ab9 */ /* 0x000fe20000000800 */
[----:B-1----:R-:W-:Y:S01]  /*16eb0*/  IMAD.WIDE R22, R15, 0x2, R12 ;  /* 0x000000020f167825 */ /* 0x002fe200078e020c */
[----:B------:R-:W-:Y:S01]  /*16ec0*/  PRMT R15, R73, 0x7632, R15 ;  /* 0x00007632490f7816 */ /* 0x000fe2000000000f */
[----:B------:R-:W-:Y:S01]  /*16ed0*/  ULDC UR12, c[0x0][0x228] ;  /* 0x00008a00000c7ab9 */ /* 0x000fe20000000800 */
[----:B------:R-:W-:Y:S01]  /*16ee0*/  ULDC UR6, c[0x0][0x22c] ;  /* 0x00008b0000067ab9 */ /* 0x000fe20000000800 */
[----:B--2---:R-:W-:Y:S01]  /*16ef0*/  IMAD.WIDE R24, R3, 0x2, R8 ;  /* 0x0000000203187825 */ /* 0x004fe200078e0208 */
        /* <DEDUP_REMOVED lines=15> */
[C---:B0-----:R-:W-:Y:S01]  /*16ff0*/  VIADD R15, R3.reuse, UR4 ;  /* 0x00000004030f7c36 */ /* 0x041fe20008000000 */
        /* <DEDUP_REMOVED lines=9> */
[----:B-1----:R-:W-:Y:S01]  /*17090*/  IMAD.WIDE R24, R15, 0x2, R8 ;  /* 0x000000020f187825 */ /* 0x002fe200078e0208 */
[----:B------:R-:W-:Y:S01]  /*170a0*/  @P2 STG.E.U16 desc[UR14][R20.64], R74 ;  /* 0x0000004a14002986 */ /* 0x000fe2000c10150e */
[----:B------:R-:W-:Y:S01]  /*170b0*/  ULDC UR6, c[0x0][0x22c] ;  /* 0x00008b0000067ab9 */ /* 0x000fe20000000800 */
[----:B------:R-:W-:Y:S01]  /*170c0*/  ULDC UR8, c[0x0][0x228] ;  /* 0x00008a0000087ab9 */ /* 0x000fe20000000800 */
[C---:B------:R-:W-:Y:S01]  /*170d0*/  VIADD R0, R10.reuse, 0x71 ;  /* 0x000000710a007836 */ /* 0x040fe20000000000 */
[----:B------:R0:W-:Y:S01]  /*170e0*/  @P3 STG.E.U16 desc[UR14][R22.64], R3 ;  /* 0x0000000316003986 */ /* 0x0001e2000c10150e */
[----:B--2---:R-:W-:-:S02]  /*170f0*/  VIADD R26, R10, 0x73 ;  /* 0x000000730a1a7836 */ /* 0x004fc40000000000 */
[----:B------:R-:W-:Y:S01]  /*17100*/  VIADD R28, R10, 0x74 ;  /* 0x000000740a1c7836 */ /* 0x000fe20000000000 */
        /* <DEDUP_REMOVED lines=8> */
[C---:B0-----:R-:W-:Y:S01]  /*17190*/  VIADD R3, R15.reuse, UR4 ;  /* 0x000000040f037c36 */ /* 0x041fe20008000000 */
[----:B------:R-:W-:Y:S01]  /*171a0*/  ULDC UR4, c[0x0][0x22c] ;  /* 0x00008b0000047ab9 */ /* 0x000fe20000000800 */
[----:B------:R-:W-:Y:S01]  /*171b0*/  IMAD.WIDE R20, R15, 0x2, R12 ;  /* 0x000000020f147825 */ /* 0x000fe200078e020c */
[----:B------:R-:W-:Y:S01]  /*171c0*/  ISETP.GE.AND P3, PT, R0, UR6, PT ;  /* 0x0000000600007c0c */ /* 0x000fe2000bf66270 */
[----:B------:R-:W-:Y:S01]  /*171d0*/  ULDC UR6, c[0x0][0x248] ;  /* 0x0000920000067ab9 */ /* 0x000fe20000000800 */
[----:B-1----:R-:W-:Y:S01]  /*171e0*/  PRMT R139, R139, 0x7632, R139 ;  /* 0x000076328b8b7816 */ /* 0x002fe2000000008b */
        /* <DEDUP_REMOVED lines=22> */
[----:B--2---:R-:W-:Y:S01]  /*17350*/  PRMT R0, R80, 0x7632, R0 ;  /* 0x0000763250007816 */ /* 0x004fe20000000000 */
[C---:B------:R-:W-:Y:S01]  /*17360*/  IMAD.WIDE R24, R15.reuse, 0x2, R8 ;  /* 0x000000020f187825 */ /* 0x040fe200078e0208 */
[----:B------:R0:W-:Y:S01]  /*17370*/  @P5 STG.E.U16 desc[UR14][R20.64], R80 ;  /* 0x0000005014005986 */ /* 0x0001e2000c10150e */
[----:B------:R-:W-:Y:S01]  /*17380*/  ISETP.GE.AND P5, PT, R28, UR4, PT ;  /* 0x000000041c007c0c */ /* 0x000fe2000bfa6270 */
[----:B------:R-:W-:Y:S01]  /*17390*/  ULDC UR4, c[0x0][0x248] ;  /* 0x0000920000047ab9 */ /* 0x000fe20000000800 */
[----:B------:R-:W-:Y:S01]  /*173a0*/  IMAD.WIDE R26, R15, 0x2, R12 ;  /* 0x000000020f1a7825 */ /* 0x000fe200078e020c */
[----:B------:R1:W-:Y:S01]  /*173b0*/  @P0 STG.E.U16 desc[UR14][R22.64], R0 ;  /* 0x0000000016000986 */ /* 0x0003e2000c10150e */
[----:B------:R-:W-:-:S02]  /*173c0*/  ULDC UR16, c[0x0][0x228] ;  /* 0x00008a0000107ab9 */ /* 0x000fc40000000800 */
[----:B------:R-:W-:Y:S01]  /*173d0*/  VIADD R15, R15, UR4 ;  /* 0x000000040f0f7c36 */ /* 0x000fe20008000000 */
[----:B------:R2:W-:Y:S01]  /*173e0*/  @P6 STG.E.U16 desc[UR14][R24.64], R4 ;  /* 0x0000000418006986 */ /* 0x0005e2000c10150e */
[C---:B------:R-:W-:Y:S01]  /*173f0*/  ISETP.LT.AND P6, PT, R11.reuse, UR10, !P4 ;  /* 0x0000000a0b007c0c */ /* 0x040fe2000e7c1270 */
[----:B------:R-:W-:Y:S01]  /*17400*/  ULDC UR4, c[0x0][0x248] ;  /* 0x0000920000047ab9 */ /* 0x000fe20000000800 */
[----:B------:R-:W-:Y:S01]  /*17410*/  ULDC UR10, c[0x0][0x228] ;  /* 0x00008a00000a7ab9 */ /* 0x000fe20000000800 */
[----:B------:R3:W-:Y:S01]  /*17420*/  @P2 STG.E.U16 desc[UR14][R26.64], R3 ;  /* 0x000000031a002986 */ /* 0x0007e2000c10150e */
[----:B------:R-:W-:Y:S01]  /*17430*/  ISETP.LT.AND P2, PT, R11, UR6, !P3 ;  /* 0x000000060b007c0c */ /* 0x000fe2000df41270 */
[C---:B0-----:R-:W-:Y:S01]  /*17440*/  IMAD.WIDE R20, R15.reuse, 0x2, R8 ;  /* 0x000000020f147825 */ /* 0x041fe200078e0208 */
[C---:B------:R-:W-:Y:S01]  /*17450*/  ISETP.LT.AND P3, PT, R14.reuse, UR8, !P3 ;  /* 0x000000080e007c0c */ /* 0x040fe2000df61270 */
[----:B------:R-:W-:Y:S01]  /*17460*/  ULDC UR6, c[0x0][0x228] ;  /* 0x00008a0000067ab9 */ /* 0x000fe20000000800 */
[----:B------:R-:W-:Y:S01]  /*17470*/  ULDC UR8, c[0x0][0x228] ;  /* 0x00008a0000087ab9 */ /* 0x000fe20000000800 */
[----:B-1----:R-:W-:Y:S01]  /*17480*/  IMAD.WIDE R22, R15, 0x2, R12 ;  /* 0x000000020f167825 */ /* 0x002fe200078e020c */
[----:B------:R-:W-:Y:S01]  /*17490*/  ISETP.LT.AND P4, PT, R14, UR6, !P4 ;  /* 0x000000060e007c0c */ /* 0x000fe2000e781270 */
[----:B------:R-:W-:Y:S01]  /*174a0*/  ULDC UR6, c[0x0][0x228] ;  /* 0x00008a0000067ab9 */ /* 0x000fe20000000800 */
[----:B--2---:R-:W-:Y:S01]  /*174b0*/  PRMT R4, R81, 0x7632, R4 ;  /* 0x0000763251047816 */ /* 0x004fe20000000004 */
[C---:B------:R-:W-:Y:S01]  /*174c0*/  VIADD R0, R10.reuse, 0x75 ;  /* 0x000000750a007836 */ /* 0x040fe20000000000 */
[----:B------:R-:W0:Y:S01]  /*174d0*/  LDS.128 R28, [R2] ;  /* 0x00000000021c7984 */ /* 0x000e220000000c00 */
[----:B---3--:R-:W-:Y:S01]  /*174e0*/  VIADD R3, R15, UR4 ;  /* 0x000000040f037c36 */ /* 0x008fe20008000000 */
[----:B------:R-:W-:Y:S01]  /*174f0*/  ULDC UR4, c[0x0][0x248] ;  /* 0x0000920000047ab9 */ /* 0x000fe20000000800 */
[----:B------:R-:W-:Y:S01]  /*17500*/  VIADD R26, R10, 0x76 ;  /* 0x000000760a1a7836 */ /* 0x000fe20000000000 */
[----:B------:R1:W-:Y:S01]  /*17510*/  @P2 STG.E.U16 desc[UR14][R20.64], R81 ;  /* 0x0000005114002986 */ /* 0x0003e2000c10150e */
[----:B------:R-:W-:Y:S01]  /*17520*/  IMAD.WIDE R24, R3, 0x2, R8 ;  /* 0x0000000203187825 */ /* 0x000fe200078e0208 */
[----:B------:R-:W-:-:S02]  /*17530*/  ISETP.GE.AND P0, PT, R0, UR25, PT ;  /* 0x0000001900007c0c */ /* 0x000fc4000bf06270 */
[----:B------:R2:W-:Y:S01]  /*17540*/  @P3 STG.E.U16 desc[UR14][R22.64], R4 ;  /* 0x0000000416003986 */ /* 0x0005e2000c10150e */
[----:B------:R-:W-:Y:S01]  /*17550*/  VIADD R15, R3, UR4 ;  /* 0x00000004030f7c36 */ /* 0x000fe20008000000 */
[----:B------:R-:W-:Y:S01]  /*17560*/  ISETP.GE.AND P2, PT, R26, UR23, PT ;  /* 0x000000171a007c0c */ /* 0x000fe2000bf46270 */
[----:B------:R-:W-:Y:S01]  /*17570*/  ULDC UR4, c[0x0][0x248] ;  /* 0x0000920000047ab9 */ /* 0x000fe20000000800 */
[----:B------:R3:W-:Y:S01]  /*17580*/  @P6 STG.E.U16 desc[UR14][R24.64], R5 ;  /* 0x0000000518006986 */ /* 0x0007e2000c10150e */
[----:B------:R-:W-:Y:S01]  /*17590*/  ISETP.LT.AND P6, PT, R11, UR8, !P5 ;  /* 0x000000080b007c0c */ /* 0x000fe2000efc1270 */
[----:B------:R-:W-:Y:S01]  /*175a0*/  ULDC UR8, c[0x0][0x228] ;  /* 0x00008a0000087ab9 */ /* 0x000fe20000000800 */
[----:B------:R-:W-:Y:S01]  /*175b0*/  ISETP.LT.AND P5, PT, R14, UR6, !P5 ;  /* 0x000000060e007c0c */ /* 0x000fe2000efa1270 */
[----:B-1----:R-:W-:Y:S01]  /*175c0*/  IMAD.WIDE R20, R15, 0x2, R8 ;  /* 0x000000020f147825 */ /* 0x002fe200078e0208 */
[----:B------:R-:W-:Y:S01]  /*175d0*/  ULDC UR6, c[0x0][0x248] ;  /* 0x0000920000067ab9 */ /* 0x000fe20000000800 */
[----:B------:R-:W-:-:S02]  /*175e0*/  PRMT R26, R83, 0x7632, R26 ;  /* 0x00007632531a7816 */ /* 0x000fc4000000001a */
[----:B--2---:R-:W-:Y:S01]  /*175f0*/  IMAD.WIDE R22, R15, 0x2, R12 ;  /* 0x000000020f167825 */ /* 0x004fe200078e020c */
[----:B---3--:R-:W-:-:S03]  /*17600*/  PRMT R25, R5, 0x7632, R25 ;  /* 0x0000763205197816 */ /* 0x008fc60000000019 */
[----:B------:R-:W-:Y:S01]  /*17610*/  IMAD.WIDE R4, R3, 0x2, R12 ;  /* 0x0000000203047825 */ /* 0x000fe200078e020c */
[----:B------:R-:W-:-:S03]  /*17620*/  PRMT R3, R82, 0x7632, R3 ;  /* 0x0000763252037816 */ /* 0x000fc60000000003 */
[----:B------:R-:W-:Y:S01]  /*17630*/  VIADD R15, R15, UR4 ;  /* 0x000000040f0f7c36 */ /* 0x000fe20008000000 */
[----:B------:R1:W-:Y:S01]  /*17640*/  @P4 STG.E.U16 desc[UR14][R4.64], R25 ;  /* 0x0000001904004986 */ /* 0x0003e2000c10150e */
[C---:B------:R-:W-:Y:S01]  /*17650*/  VIADD R24, R10.reuse, 0x78 ;  /* 0x000000780a187836 */ /* 0x040fe20000000000 */
[----:B------:R-:W-:Y:S01]  /*17660*/  ULDC UR4, c[0x0][0x248] ;  /* 0x0000920000047ab9 */ /* 0x000fe20000000800 */
[----:B------:R-:W-:Y:S01]  /*17670*/  VIADD R0, R10, 0x77 ;  /* 0x000000770a007836 */ /* 0x000fe20000000000 */
[----:B------:R2:W-:Y:S01]  /*17680*/  @P6 STG.E.U16 desc[UR14][R20.64], R82 ;  /* 0x0000005214006986 */ /* 0x0005e2000c10150e */
[C---:B------:R-:W-:Y:S01]  /*17690*/  ISETP.LT.AND P6, PT, R11.reuse, UR12, !P2 ;  /* 0x0000000c0b007c0c */ /* 0x040fe2000d7c1270 */
[----:B------:R-:W-:Y:S01]  /*176a0*/  ULDC UR12, c[0x0][0x228] ;  /* 0x00008a00000c7ab9 */ /* 0x000fe20000000800 */
[C---:B------:R-:W-:Y:S01]  /*176b0*/  ISETP.LT.AND P2, PT, R14.reuse, UR16, !P2 ;  /* 0x000000100e007c0c */ /* 0x040fe2000d741270 */
[----:B------:R3:W-:Y:S01]  /*176c0*/  @P5 STG.E.U16 desc[UR14][R22.64], R3 ;  /* 0x0000000316005986 */ /* 0x0007e2000c10150e */
[----:B------:R-:W-:Y:S01]  /*176d0*/  ISETP.LT.AND P5, PT, R11, UR8, !P0 ;  /* 0x000000080b007c0c */ /* 0x000fe2000c7a1270 */
[----:B------:R-:W-:Y:S01]  /*176e0*/  ULDC UR8, c[0x0][0x228] ;  /* 0x00008a0000087ab9 */ /* 0x000fe20000000800 */
[----:B------:R-:W-:Y:S01]  /*176f0*/  ISETP.LT.AND P0, PT, R14, UR10, !P0 ;  /* 0x0000000a0e007c0c */ /* 0x000fe2000c701270 */
[C---:B-1----:R-:W-:Y:S01]  /*17700*/  IMAD.WIDE R4, R15.reuse, 0x2, R8 ;  /* 0x000000020f047825 */ /* 0x042fe200078e0208 */
[----:B------:R-:W-:Y:S01]  /*17710*/  ISETP.GE.AND P4, PT, R24, UR19, PT ;  /* 0x0000001318007c0c */ /* 0x000fe2000bf86270 */
[----:B------:R-:W-:Y:S01]  /*17720*/  ULDC UR10, c[0x0][0x228] ;  /* 0x00008a00000a7ab9 */ /* 0x000fe20000000800 */
[----:B------:R-:W-:Y:S01]  /*17730*/  ISETP.GE.AND P3, PT, R0, UR21, PT ;  /* 0x0000001500007c0c */ /* 0x000fe2000bf66270 */
[----:B--2---:R-:W-:Y:S01]  /*17740*/  IMAD.WIDE R20, R15, 0x2, R12 ;  /* 0x000000020f147825 */ /* 0x004fe200078e020c */
[----:B------:R-:W-:-:S03]  /*17750*/  ULDC UR16, c[0x0][0x228] ;  /* 0x00008a0000107ab9 */ /* 0x000fc60000000800 */
[----:B---3--:R-:W-:Y:S01]  /*17760*/  VIADD R3, R15, UR6 ;  /* 0x000000060f037c36 */ /* 0x008fe20008000000 */
[----:B------:R-:W-:Y:S01]  /*17770*/  PRMT R15, R6, 0x7632, R15 ;  /* 0x00007632060f7816 */ /* 0x000fe2000000000f */
[----:B------:R1:W-:Y:S01]  /*17780*/  @P5 STG.E.U16 desc[UR14][R4.64], R6 ;  /* 0x0000000604005986 */ /* 0x0003e2000c10150e */
[----:B------:R-:W-:Y:S01]  /*17790*/  VIADD R0, R10, 0x79 ;  /* 0x000000790a007836 */ /* 0x000fe20000000000 */
[----:B------:R-:W-:Y:S01]  /*177a0*/  ULDC UR6, c[0x0][0x248] ;  /* 0x0000920000067ab9 */ /* 0x000fe20000000800 */
[C---:B------:R-:W-:Y:S01]  /*177b0*/  IMAD.WIDE R22, R3.reuse, 0x2, R8 ;  /* 0x0000000203167825 */ /* 0x040fe200078e0208 */
[----:B------:R2:W-:Y:S02]  /*177c0*/  @P0 STG.E.U16 desc[UR14][R20.64], R15 ;  /* 0x0000000f14000986 */ /* 0x0005e4000c10150e */
[----:B------:R-:W-:Y:S01]  /*177d0*/  ISETP.GE.AND P5, PT, R0, UR17, PT ;  /* 0x0000001100007c0c */ /* 0x000fe2000bfa6270 */
[----:B------:R-:W-:Y:S01]  /*177e0*/  IMAD.WIDE R24, R3, 0x2, R12 ;  /* 0x0000000203187825 */ /* 0x000fe200078e020c */
[----:B------:R3:W-:Y:S01]  /*177f0*/  @P6 STG.E.U16 desc[UR14][R22.64], R83 ;  /* 0x0000005316006986 */ /* 0x0007e2000c10150e */
[----:B------:R-:W-:-:S02]  /*17800*/  ISETP.LT.AND P6, PT, R11, UR12, !P4 ;  /* 0x0000000c0b007c0c */ /* 0x000fc4000e7c1270 */
[----:B------:R-:W-:Y:S01]  /*17810*/  VIADD R0, R10, 0x7a ;  /* 0x0000007a0a007836 */ /* 0x000fe20000000000 */
[----:B------:R4:W-:Y:S01]  /*17820*/  @P2 STG.E.U16 desc[UR14][R24.64], R26 ;  /* 0x0000001a18002986 */ /* 0x0009e2000c10150e */
[----:B------:R-:W-:Y:S01]  /*17830*/  ISETP.LT.AND P2, PT, R11, UR8, !P3 ;  /* 0x000000080b007c0c */ /* 0x000fe2000df41270 */
[----:B-1----:R-:W-:Y:S01]  /*17840*/  VIADD R5, R3, UR4 ;  /* 0x0000000403057c36 */ /* 0x002fe20008000000 */
[C---:B------:R-:W-:Y:S01]  /*17850*/  ISETP.LT.AND P3, PT, R14.reuse, UR10, !P3 ;  /* 0x0000000a0e007c0c */ /* 0x040fe2000df61270 */
[----:B------:R-:W-:Y:S01]  /*17860*/  ULDC UR8, c[0x0][0x228] ;  /* 0x00008a0000087ab9 */ /* 0x000fe20000000800 */
[----:B------:R-:W-:Y:S01]  /*17870*/  ISETP.LT.AND P4, PT, R14, UR16, !P4 ;  /* 0x000000100e007c0c */ /* 0x000fe2000e781270 */
[C---:B--2---:R-:W-:Y:S01]  /*17880*/  VIADD R15, R5.reuse, UR6 ;  /* 0x00000006050f7c36 */ /* 0x044fe20008000000 */
[----:B------:R-:W-:Y:S01]  /*17890*/  ISETP.GE.AND P0, PT, R0, UR13, PT ;  /* 0x0000000d00007c0c */ /* 0x000fe2000bf06270 */
[----:B------:R-:W-:Y:S01]  /*178a0*/  IMAD.WIDE R2, R5, 0x2, R8 ;  /* 0x0000000205027825 */ /* 0x000fe200078e0208 */
[----:B------:R-:W-:Y:S01]  /*178b0*/  PRMT R0, R7, 0x7632, R0 ;  /* 0x0000763207007816 */ /* 0x000fe20000000000 */
[----:B------:R-:W-:Y:S01]  /*178c0*/  ULDC UR6, c[0x0][0x228] ;  /* 0x00008a0000067ab9 */ /* 0x000fe20000000800 */
[----:B------:R-:W-:Y:S01]  /*178d0*/  PRMT R6, R16, 0x7632, R6 ;  /* 0x0000763210067816 */ /* 0x000fe20000000006 */
[----:B------:R-:W-:Y:S01]  /*178e0*/  IMAD.WIDE R4, R5, 0x2, R12 ;  /* 0x0000000205047825 */ /* 0x000fe200078e020c */
[----:B------:R-:W-:Y:S01]  /*178f0*/  ULDC UR4, c[0x0][0x248] ;  /* 0x0000920000047ab9 */ /* 0x000fe20000000800 */
[----:B------:R1:W-:Y:S01]  /*17900*/  @P2 STG.E.U16 desc[UR14][R2.64], R7 ;  /* 0x0000000702002986 */ /* 0x0003e2000c10150e */
[----:B------:R-:W-:Y:S01]  /*17910*/  ULDC UR10, c[0x0][0x228] ;  /* 0x00008a00000a7ab9 */ /* 0x000fe20000000800 */
[----:B------:R-:W-:-:S02]  /*17920*/  IMAD.WIDE R20, R15, 0x2, R8 ;  /* 0x000000020f147825 */ /* 0x000fc400078e0208 */
[----:B------:R-:W-:Y:S02]  /*17930*/  @P3 STG.E.U16 desc[UR14][R4.64], R0 ;  /* 0x0000000004003986 */ /* 0x000fe4000c10150e */
[----:B---3--:R-:W-:Y:S02]  /*17940*/  IMAD.WIDE R22, R15, 0x2, R12 ;  /* 0x000000020f167825 */ /* 0x008fe400078e020c */
[----:B------:R2:W-:Y:S01]  /*17950*/  @P6 STG.E.U16 desc[UR14][R20.64], R16 ;  /* 0x0000001014006986 */ /* 0x0005e2000c10150e */
[----:B------:R-:W-:Y:S01]  /*17960*/  ISETP.LT.AND P6, PT, R11, UR10, !P0 ;  /* 0x0000000a0b007c0c */ /* 0x000fe2000c7c1270 */
[----:B------:R-:W-:Y:S01]  /*17970*/  VIADD R15, R15, UR4 ;  /* 0x000000040f0f7c36 */ /* 0x000fe20008000000 */
[----:B------:R-:W-:Y:S01]  /*17980*/  ULDC UR4, c[0x0][0x248] ;  /* 0x0000920000047ab9 */ /* 0x000fe20000000800 */
[----:B------:R3:W-:Y:S01]  /*17990*/  @P4 STG.E.U16 desc[UR14][R22.64], R6 ;  /* 0x0000000616004986 */ /* 0x0007e2000c10150e */
[----:B------:R-:W-:Y:S01]  /*179a0*/  ISETP.LT.AND P4, PT, R11, UR6, !P5 ;  /* 0x000000060b007c0c */ /* 0x000fe2000ef81270 */
[----:B----4-:R-:W-:Y:S01]  /*179b0*/  VIADD R24, R10, 0x7b ;  /* 0x0000007b0a187836 */ /* 0x010fe20000000000 */
[----:B------:R-:W-:Y:S01]  /*179c0*/  ISETP.LT.AND P5, PT, R14, UR8, !P5 ;  /* 0x000000080e007c0c */ /* 0x000fe2000efa1270 */
[C---:B-1----:R-:W-:Y:S01]  /*179d0*/  IMAD.WIDE R2, R15.reuse, 0x2, R8 ;  /* 0x000000020f027825 */ /* 0x042fe200078e0208 */
[----:B------:R-:W-:Y:S01]  /*179e0*/  ULDC UR6, c[0x0][0x228] ;  /* 0x00008a0000067ab9 */ /* 0x000fe20000000800 */
[----:B------:R-:W-:Y:S01]  /*179f0*/  ULDC UR8, c[0x0][0x228] ;  /* 0x00008a0000087ab9 */ /* 0x000fe20000000800 */
[----:B------:R-:W-:Y:S01]  /*17a00*/  ISETP.GE.AND P2, PT, R24, UR11, PT ;  /* 0x0000000b18007c0c */ /* 0x000fe2000bf46270 */
[C---:B--2---:R-:W-:Y:S01]  /*17a10*/  VIADD R21, R15.reuse, UR4 ;  /* 0x000000040f157c36 */ /* 0x044fe20008000000 */
[----:B------:R-:W-:Y:S01]  /*17a20*/  ISETP.LT.AND P0, PT, R14, UR6, !P0 ;  /* 0x000000060e007c0c */ /* 0x000fe2000c701270 */
[C---:B------:R-:W-:Y:S01]  /*17a30*/  VIADD R16, R10.reuse, 0x7d ;  /* 0x0000007d0a107836 */ /* 0x040fe20000000000 */
[----:B------:R-:W-:Y:S01]  /*17a40*/  ULDC UR4, c[0x0][0x248] ;  /* 0x0000920000047ab9 */ /* 0x000fe20000000800 */
[----:B------:R-:W-:Y:S01]  /*17a50*/  VIADD R0, R10, 0x7c ;  /* 0x0000007c0a007836 */ /* 0x000fe20000000000 */
[----:B------:R-:W-:Y:S01]  /*17a60*/  ULDC UR6, c[0x0][0x228] ;  /* 0x00008a0000067ab9 */ /* 0x000fe20000000800 */
[----:B------:R-:W-:Y:S01]  /*17a70*/  IMAD.WIDE R4, R15, 0x2, R12 ;  /* 0x000000020f047825 */ /* 0x000fe200078e020c */
[----:B0-----:R-:W-:Y:S01]  /*17a80*/  PRMT R15, R28, 0x7632, R15 ;  /* 0x000076321c0f7816 */ /* 0x001fe2000000000f */
[----:B------:R0:W-:Y:S01]  /*17a90*/  @P4 STG.E.U16 desc[UR14][R2.64], R28 ;  /* 0x0000001c02004986 */ /* 0x0001e2000c10150e */
[----:B------:R-:W-:Y:S01]  /*17aa0*/  ISETP.GE.AND P4, PT, R16, UR7, PT ;  /* 0x0000000710007c0c */ /* 0x000fe2000bf86270 */
[----:B---3--:R-:W-:Y:S01]  /*17ab0*/  IMAD.WIDE R6, R21, 0x2, R8 ;  /* 0x0000000215067825 */ /* 0x008fe200078e0208 */
[----:B------:R-:W-:Y:S01]  /*17ac0*/  ISETP.GE.AND P3, PT, R0, UR9, PT ;  /* 0x0000000900007c0c */ /* 0x000fe2000bf66270 */
[----:B------:R-:W-:Y:S01]  /*17ad0*/  ULDC UR7, c[0x0][0x228] ;  /* 0x00008a0000077ab9 */ /* 0x000fe20000000800 */
[----:B------:R1:W-:Y:S01]  /*17ae0*/  @P5 STG.E.U16 desc[UR14][R4.64], R15 ;  /* 0x0000000f04005986 */ /* 0x0003e2000c10150e */
[----:B------:R-:W-:Y:S01]  /*17af0*/  ULDC UR9, c[0x0][0x228] ;  /* 0x00008a0000097ab9 */ /* 0x000fe20000000800 */
[C---:B------:R-:W-:Y:S01]  /*17b00*/  ISETP.LT.AND P5, PT, R11.reuse, UR7, !P2 ;  /* 0x000000070b007c0c */ /* 0x040fe2000d7a1270 */
[----:B------:R-:W-:Y:S01]  /*17b10*/  VIADD R10, R10, 0x7e ;  /* 0x0000007e0a0a7836 */ /* 0x000fe20000000000 */
[----:B------:R2:W-:Y:S01]  /*17b20*/  @P6 STG.E.U16 desc[UR14][R6.64], R17 ;  /* 0x0000001106006986 */ /* 0x0005e2000c10150e */
[----:B------:R-:W-:Y:S01]  /*17b30*/  ISETP.LT.AND P2, PT, R14, UR8, !P2 ;  /* 0x000000080e007c0c */ /* 0x000fe2000d741270 */
[----:B------:R-:W-:Y:S01]  /*17b40*/  ULDC UR7, c[0x0][0x228] ;  /* 0x00008a0000077ab9 */ /* 0x000fe20000000800 */
[----:B------:R-:W-:Y:S01]  /*17b50*/  ISETP.LT.AND P6, PT, R11, UR9, !P3 ;  /* 0x000000090b007c0c */ /* 0x000fe2000dfc1270 */
[----:B0-----:R-:W-:Y:S01]  /*17b60*/  IMAD.WIDE R2, R21, 0x2, R12 ;  /* 0x0000000215027825 */ /* 0x001fe200078e020c */
[----:B------:R-:W-:Y:S01]  /*17b70*/  PRMT R0, R17, 0x7632, R0 ;  /* 0x0000763211007816 */ /* 0x000fe20000000000 */
[----:B------:R-:W-:Y:S01]  /*17b80*/  ULDC UR8, c[0x0][0x228] ;  /* 0x00008a0000087ab9 */ /* 0x000fe20000000800 */
[----:B------:R-:W-:Y:S01]  /*17b90*/  ULDC UR9, c[0x0][0x228] ;  /* 0x00008a0000097ab9 */ /* 0x000fe20000000800 */
[----:B-1----:R-:W-:Y:S01]  /*17ba0*/  VIADD R15, R21, UR4 ;  /* 0x00000004150f7c36 */ /* 0x002fe20008000000 */
[----:B------:R-:W-:Y:S01]  /*17bb0*/  ULDC UR4, c[0x0][0x248] ;  /* 0x0000920000047ab9 */ /* 0x000fe20000000800 */
[----:B------:R0:W-:Y:S01]  /*17bc0*/  @P0 STG.E.U16 desc[UR14][R2.64], R0 ;  /* 0x0000000002000986 */ /* 0x0001e2000c10150e */
[----:B------:R-:W-:Y:S01]  /*17bd0*/  ISETP.GE.AND P0, PT, R10, UR5, PT ;  /* 0x000000050a007c0c */ /* 0x000fe2000bf06270 */
[C---:B------:R-:W-:Y:S01]  /*17be0*/  VIADD R23, R15.reuse, UR4 ;  /* 0x000000040f177c36 */ /* 0x040fe20008000000 */
[----:B------:R-:W-:Y:S01]  /*17bf0*/  ULDC UR4, c[0x0][0x228] ;  /* 0x00008a0000047ab9 */ /* 0x000fe20000000800 */
[----:B------:R-:W-:Y:S01]  /*17c00*/  IMAD.WIDE R4, R15, 0x2, R8 ;  /* 0x000000020f047825 */ /* 0x000fe200078e0208 */
[----:B------:R-:W-:-:S03]  /*17c10*/  ULDC UR5, c[0x0][0x228] ;  /* 0x00008a0000057ab9 */ /* 0x000fc60000000800 */
[----:B--2---:R-:W-:Y:S01]  /*17c20*/  IMAD.WIDE R6, R15, 0x2, R12 ;  /* 0x000000020f067825 */ /* 0x004fe200078e020c */
[----:B------:R-:W-:Y:S01]  /*17c30*/  PRMT R15, R29, 0x7632, R15 ;  /* 0x000076321d0f7816 */ /* 0x000fe2000000000f */
[----:B------:R-:W-:Y:S01]  /*17c40*/  @P5 STG.E.U16 desc[UR14][R4.64], R29 ;  /* 0x0000001d04005986 */ /* 0x000fe2000c10150e */
[----:B------:R-:W-:Y:S01]  /*17c50*/  ISETP.LT.AND P5, PT, R11, UR5, !P0 ;  /* 0x000000050b007c0c */ /* 0x000fe2000c7a1270 */
[----:B------:R-:W-:Y:S01]  /*17c60*/  IMAD.WIDE R16, R23, 0x2, R8 ;  /* 0x0000000217107825 */ /* 0x000fe200078e0208 */
[----:B------:R-:W-:Y:S01]  /*17c70*/  ULDC UR5, c[0x0][0x248] ;  /* 0x0000920000057ab9 */ /* 0x000fe20000000800 */
[----:B------:R1:W-:Y:S01]  /*17c80*/  @P2 STG.E.U16 desc[UR14][R6.64], R15 ;  /* 0x0000000f06002986 */ /* 0x0003e2000c10150e */
[C---:B------:R-:W-:Y:S01]  /*17c90*/  ISETP.LT.AND P2, PT, R11.reuse, UR6, !P1 ;  /* 0x000000060b007c0c */ /* 0x040fe2000cf41270 */
[----:B------:R-:W-:Y:S01]  /*17ca0*/  ULDC UR6, c[0x0][0x228] ;  /* 0x00008a0000067ab9 */ /* 0x000fe20000000800 */
[C---:B------:R-:W-:Y:S01]  /*17cb0*/  ISETP.LT.AND P0, PT, R14.reuse, UR8, !P0 ;  /* 0x000000080e007c0c */ /* 0x040fe2000c701270 */
[----:B------:R2:W-:Y:S01]  /*17cc0*/  @P6 STG.E.U16 desc[UR14][R16.64], R18 ;  /* 0x0000001210006986 */ /* 0x0005e2000c10150e */
[----:B------:R-:W-:Y:S01]  /*17cd0*/  ISETP.LT.AND P6, PT, R11, UR4, !P4 ;  /* 0x000000040b007c0c */ /* 0x000fe2000e7c1270 */
[----:B------:R-:W-:Y:S01]  /*17ce0*/  ULDC UR4, c[0x0][0x248] ;  /* 0x0000920000047ab9 */ /* 0x000fe20000000800 */
[C---:B------:R-:W-:Y:S01]  /*17cf0*/  ISETP.LT.AND P3, PT, R14.reuse, UR6, !P3 ;  /* 0x000000060e007c0c */ /* 0x040fe2000df61270 */
[----:B0-----:R-:W-:Y:S01]  /*17d00*/  IMAD.WIDE R2, R23, 0x2, R12 ;  /* 0x0000000217027825 */ /* 0x001fe200078e020c */
[----:B------:R-:W-:-:S02]  /*17d10*/  ISETP.LT.AND P4, PT, R14, UR7, !P4 ;  /* 0x000000070e007c0c */ /* 0x000fc4000e781270 */
[----:B------:R-:W-:Y:S01]  /*17d20*/  ISETP.LT.AND P1, PT, R14, UR9, !P1 ;  /* 0x000000090e007c0c */ /* 0x000fe2000cf21270 */
[----:B-1----:R-:W-:Y:S01]  /*17d30*/  VIADD R7, R23, UR4 ;  /* 0x0000000417077c36 */ /* 0x002fe20008000000 */
[----:B------:R-:W-:Y:S01]  /*17d40*/  ULDC UR4, c[0x0][0x248] ;  /* 0x0000920000047ab9 */ /* 0x000fe20000000800 */
[----:B------:R-:W-:Y:S02]  /*17d50*/  PRMT R0, R30, 0x7632, R0 ;  /* 0x000076321e007816 */ /* 0x000fe40000000000 */
[C---:B------:R-:W-:Y:S01]  /*17d60*/  VIADD R15, R7.reuse, UR5 ;  /* 0x00000005070f7c36 */ /* 0x040fe20008000000 */
[----:B--2---:R-:W-:Y:S01]  /*17d70*/  PRMT R18, R18, 0x7632, R18 ;  /* 0x0000763212127816 */ /* 0x004fe20000000012 */
[----:B------:R-:W-:Y:S01]  /*17d80*/  IMAD.WIDE R4, R7, 0x2, R8 ;  /* 0x0000000207047825 */ /* 0x000fe200078e0208 */
[----:B------:R-:W-:-:S03]  /*17d90*/  PRMT R16, R19, 0x7632, R16 ;  /* 0x0000763213107816 */ /* 0x000fc60000000010 */
[----:B------:R-:W-:Y:S01]  /*17da0*/  VIADD R17, R15, UR4 ;  /* 0x000000040f117c36 */ /* 0x000fe20008000000 */
[----:B------:R0:W-:Y:S01]  /*17db0*/  @P3 STG.E.U16 desc[UR14][R2.64], R18 ;  /* 0x0000001202003986 */ /* 0x0001e2000c10150e */
[----:B------:R-:W-:-:S03]  /*17dc0*/  IMAD.WIDE R6, R7, 0x2, R12 ;  /* 0x0000000207067825 */ /* 0x000fc600078e020c */
        /* <DEDUP_REMOVED lines=9> */
[----:B------:R-:W-:Y:S05]  /*17e60*/  @!P1 EXIT ;  /* 0x000000000000994d */ /* 0x000fea0003800000 */
[----:B0-----:R-:W-:-:S05]  /*17e70*/  PRMT R6, R31, 0x7632, R6 ;  /* 0x000076321f067816 */ /* 0x001fca0000000006 */
[----:B------:R-:W-:Y:S01]  /*17e80*/  STG.E.U16 desc[UR14][R12.64], R6 ;  /* 0x000000060c007986 */ /* 0x000fe2000c10150e */
[----:B------:R-:W-:Y:S05]  /*17e90*/  EXIT ;  /* 0x000000000000794d */ /* 0x000fea0003800000 */
.L_x_2:
[----:B------:R-:W-:-:S00]  /*17ea0*/  BRA `(.L_x_2) ;  /* 0xfffffffc00fc7947 */ /* 0x000fc0000383ffff */
[----:B------:R-:W-:-:S00]  /*17eb0*/  NOP ;  /* 0x0000000000007918 */ /* 0x000fc00000000000 */
        /* <DEDUP_REMOVED lines=12> */
.L_x_3:


//--------------------- .nv.shared.matmul_kernel  --------------------------
	.section	.nv.shared.matmul_kernel,"aw",@nobits
	.sectionflags	@""
	.align	16
	.zero		1024


//--------------------- .nv.shared.reserved.0     --------------------------
	.section	.nv.shared.reserved.0,"aw",@nobits
	.weak		__nv_reservedSMEM_offset_0_alias
	.size		__nv_reservedSMEM_offset_0_alias, 0, 0
	.other		__nv_reservedSMEM_offset_0_alias,@"STO_CUDA_RESERVED_SHARED STV_DEFAULT"
__nv_reservedSMEM_offset_0_alias:
	.zero		0


//--------------------- .nv.constant0.matmul_kernel --------------------------
	.section	.nv.constant0.matmul_kernel,"a",@progbits
	.sectionflags	@""
	.align	4
.nv.constant0.matmul_kernel:
	.zero		608


//--------------------- SYMBOLS --------------------------

	.type		.nv.reservedSmem.offset0,@object
	.size		.nv.reservedSmem.offset0,0x4
